//
// Generated by NVIDIA NVVM Compiler
//
// Compiler Build ID: CL-36424714
// Cuda compilation tools, release 13.0, V13.0.88
// Based on NVVM 20.0.0
//

.version 9.0
.target sm_100
.address_size 64

	// .globl	monte_carlo_pi
.global .align 4 .b8 precalc_xorwow_matrix[102400];
.global .align 4 .b8 precalc_xorwow_offset_matrix[102400];
.global .align 4 .b8 mrg32k3aM1[2304];
.global .align 4 .b8 mrg32k3aM2[2304];
.global .align 4 .b8 mrg32k3aM1SubSeq[2016];
.global .align 4 .b8 mrg32k3aM2SubSeq[2016];
.global .align 4 .b8 mrg32k3aM1Seq[2304];
.global .align 4 .b8 mrg32k3aM2Seq[2304];
.const .align 8 .b8 __cr_lgamma_table[72];

.visible .entry monte_carlo_pi(
	.param .u64 .ptr .align 1 monte_carlo_pi_param_0,
	.param .u32 monte_carlo_pi_param_1,
	.param .u32 monte_carlo_pi_param_2
)
{
	.local .align 8 .b8 	__local_depot0[48];
	.reg .b64 	%SP;
	.reg .b64 	%SPL;
	.reg .pred 	%p<65>;
	.reg .b32 	%r<1211>;
	.reg .b32 	%f<7>;
	.reg .b64 	%rd<27>;

	mov.u64 	%SPL, __local_depot0;
	ld.param.u64 	%rd10, [monte_carlo_pi_param_0];
	ld.param.u32 	%r545, [monte_carlo_pi_param_1];
	ld.param.u32 	%r546, [monte_carlo_pi_param_2];
	mov.u32 	%r547, %tid.x;
	mov.u32 	%r548, %ctaid.x;
	mov.u32 	%r549, %ntid.x;
	mad.lo.s32 	%r1, %r548, %r549, %r547;
	setp.ge.s32 	%p1, %r1, %r546;
	@%p1 bra 	$L__BB0_117;
	add.u64 	%rd1, %SPL, 0;
	cvt.s64.s32 	%rd2, %r1;
	xor.b32  	%r550, %r545, -1429050551;
	mul.lo.s32 	%r2, %r550, 1099087573;
	add.s32 	%r551, %r2, -638133224;
	add.s32 	%r945, %r2, 123456789;
	st.local.v2.u32 	[%rd1], {%r551, %r945};
	xor.b32  	%r944, %r2, 362436069;
	mov.b32 	%r552, -123459836;
	st.local.v2.u32 	[%rd1+8], {%r944, %r552};
	add.s32 	%r941, %r2, 5783321;
	mov.b32 	%r553, -589760388;
	st.local.v2.u32 	[%rd1+16], {%r553, %r941};
	setp.eq.s32 	%p2, %r1, 0;
	@%p2 bra 	$L__BB0_116;
	mov.b32 	%r928, 0;
	mov.u64 	%rd13, precalc_xorwow_matrix;
	mov.u64 	%rd26, %rd2;
$L__BB0_3:
	mov.u64 	%rd3, %rd26;
	and.b64  	%rd4, %rd3, 3;
	setp.eq.s64 	%p3, %rd4, 0;
	@%p3 bra 	$L__BB0_115;
	mul.wide.u32 	%rd12, %r928, 3200;
	add.s64 	%rd5, %rd13, %rd12;
	mov.b32 	%r941, 0;
	mov.u32 	%r942, %r941;
	mov.u32 	%r943, %r941;
	mov.u32 	%r944, %r941;
	mov.u32 	%r945, %r941;
	mov.u32 	%r934, %r941;
$L__BB0_5:
	mul.wide.u32 	%rd14, %r934, 4;
	add.s64 	%rd15, %rd1, %rd14;
	ld.local.u32 	%r16, [%rd15+4];
	shl.b32 	%r17, %r934, 5;
	mov.b32 	%r940, 0;
$L__BB0_6:
	.pragma "nounroll";
	shr.u32 	%r557, %r16, %r940;
	and.b32  	%r558, %r557, 1;
	setp.eq.b32 	%p4, %r558, 1;
	not.pred 	%p5, %p4;
	add.s32 	%r559, %r17, %r940;
	mul.lo.s32 	%r560, %r559, 5;
	mul.wide.u32 	%rd16, %r560, 4;
	add.s64 	%rd6, %rd5, %rd16;
	@%p5 bra 	$L__BB0_8;
	ld.global.u32 	%r561, [%rd6];
	xor.b32  	%r945, %r945, %r561;
	ld.global.u32 	%r562, [%rd6+4];
	xor.b32  	%r944, %r944, %r562;
	ld.global.u32 	%r563, [%rd6+8];
	xor.b32  	%r943, %r943, %r563;
	ld.global.u32 	%r564, [%rd6+12];
	xor.b32  	%r942, %r942, %r564;
	ld.global.u32 	%r565, [%rd6+16];
	xor.b32  	%r941, %r941, %r565;
$L__BB0_8:
	and.b32  	%r567, %r557, 2;
	setp.eq.s32 	%p6, %r567, 0;
	@%p6 bra 	$L__BB0_10;
	ld.global.u32 	%r568, [%rd6+20];
	xor.b32  	%r945, %r945, %r568;
	ld.global.u32 	%r569, [%rd6+24];
	xor.b32  	%r944, %r944, %r569;
	ld.global.u32 	%r570, [%rd6+28];
	xor.b32  	%r943, %r943, %r570;
	ld.global.u32 	%r571, [%rd6+32];
	xor.b32  	%r942, %r942, %r571;
	ld.global.u32 	%r572, [%rd6+36];
	xor.b32  	%r941, %r941, %r572;
$L__BB0_10:
	and.b32  	%r574, %r557, 4;
	setp.eq.s32 	%p7, %r574, 0;
	@%p7 bra 	$L__BB0_12;
	ld.global.u32 	%r575, [%rd6+40];
	xor.b32  	%r945, %r945, %r575;
	ld.global.u32 	%r576, [%rd6+44];
	xor.b32  	%r944, %r944, %r576;
	ld.global.u32 	%r577, [%rd6+48];
	xor.b32  	%r943, %r943, %r577;
	ld.global.u32 	%r578, [%rd6+52];
	xor.b32  	%r942, %r942, %r578;
	ld.global.u32 	%r579, [%rd6+56];
	xor.b32  	%r941, %r941, %r579;
$L__BB0_12:
	and.b32  	%r581, %r557, 8;
	setp.eq.s32 	%p8, %r581, 0;
	@%p8 bra 	$L__BB0_14;
	ld.global.u32 	%r582, [%rd6+60];
	xor.b32  	%r945, %r945, %r582;
	ld.global.u32 	%r583, [%rd6+64];
	xor.b32  	%r944, %r944, %r583;
	ld.global.u32 	%r584, [%rd6+68];
	xor.b32  	%r943, %r943, %r584;
	ld.global.u32 	%r585, [%rd6+72];
	xor.b32  	%r942, %r942, %r585;
	ld.global.u32 	%r586, [%rd6+76];
	xor.b32  	%r941, %r941, %r586;
$L__BB0_14:
	and.b32  	%r588, %r557, 16;
	setp.eq.s32 	%p9, %r588, 0;
	@%p9 bra 	$L__BB0_16;
	ld.global.u32 	%r589, [%rd6+80];
	xor.b32  	%r945, %r945, %r589;
	ld.global.u32 	%r590, [%rd6+84];
	xor.b32  	%r944, %r944, %r590;
	ld.global.u32 	%r591, [%rd6+88];
	xor.b32  	%r943, %r943, %r591;
	ld.global.u32 	%r592, [%rd6+92];
	xor.b32  	%r942, %r942, %r592;
	ld.global.u32 	%r593, [%rd6+96];
	xor.b32  	%r941, %r941, %r593;
$L__BB0_16:
	and.b32  	%r595, %r557, 32;
	setp.eq.s32 	%p10, %r595, 0;
	@%p10 bra 	$L__BB0_18;
	ld.global.u32 	%r596, [%rd6+100];
	xor.b32  	%r945, %r945, %r596;
	ld.global.u32 	%r597, [%rd6+104];
	xor.b32  	%r944, %r944, %r597;
	ld.global.u32 	%r598, [%rd6+108];
	xor.b32  	%r943, %r943, %r598;
	ld.global.u32 	%r599, [%rd6+112];
	xor.b32  	%r942, %r942, %r599;
	ld.global.u32 	%r600, [%rd6+116];
	xor.b32  	%r941, %r941, %r600;
$L__BB0_18:
	and.b32  	%r602, %r557, 64;
	setp.eq.s32 	%p11, %r602, 0;
	@%p11 bra 	$L__BB0_20;
	ld.global.u32 	%r603, [%rd6+120];
	xor.b32  	%r945, %r945, %r603;
	ld.global.u32 	%r604, [%rd6+124];
	xor.b32  	%r944, %r944, %r604;
	ld.global.u32 	%r605, [%rd6+128];
	xor.b32  	%r943, %r943, %r605;
	ld.global.u32 	%r606, [%rd6+132];
	xor.b32  	%r942, %r942, %r606;
	ld.global.u32 	%r607, [%rd6+136];
	xor.b32  	%r941, %r941, %r607;
$L__BB0_20:
	and.b32  	%r609, %r557, 128;
	setp.eq.s32 	%p12, %r609, 0;
	@%p12 bra 	$L__BB0_22;
	ld.global.u32 	%r610, [%rd6+140];
	xor.b32  	%r945, %r945, %r610;
	ld.global.u32 	%r611, [%rd6+144];
	xor.b32  	%r944, %r944, %r611;
	ld.global.u32 	%r612, [%rd6+148];
	xor.b32  	%r943, %r943, %r612;
	ld.global.u32 	%r613, [%rd6+152];
	xor.b32  	%r942, %r942, %r613;
	ld.global.u32 	%r614, [%rd6+156];
	xor.b32  	%r941, %r941, %r614;
$L__BB0_22:
	and.b32  	%r616, %r557, 256;
	setp.eq.s32 	%p13, %r616, 0;
	@%p13 bra 	$L__BB0_24;
	ld.global.u32 	%r617, [%rd6+160];
	xor.b32  	%r945, %r945, %r617;
	ld.global.u32 	%r618, [%rd6+164];
	xor.b32  	%r944, %r944, %r618;
	ld.global.u32 	%r619, [%rd6+168];
	xor.b32  	%r943, %r943, %r619;
	ld.global.u32 	%r620, [%rd6+172];
	xor.b32  	%r942, %r942, %r620;
	ld.global.u32 	%r621, [%rd6+176];
	xor.b32  	%r941, %r941, %r621;
$L__BB0_24:
	and.b32  	%r623, %r557, 512;
	setp.eq.s32 	%p14, %r623, 0;
	@%p14 bra 	$L__BB0_26;
	ld.global.u32 	%r624, [%rd6+180];
	xor.b32  	%r945, %r945, %r624;
	ld.global.u32 	%r625, [%rd6+184];
	xor.b32  	%r944, %r944, %r625;
	ld.global.u32 	%r626, [%rd6+188];
	xor.b32  	%r943, %r943, %r626;
	ld.global.u32 	%r627, [%rd6+192];
	xor.b32  	%r942, %r942, %r627;
	ld.global.u32 	%r628, [%rd6+196];
	xor.b32  	%r941, %r941, %r628;
$L__BB0_26:
	and.b32  	%r630, %r557, 1024;
	setp.eq.s32 	%p15, %r630, 0;
	@%p15 bra 	$L__BB0_28;
	ld.global.u32 	%r631, [%rd6+200];
	xor.b32  	%r945, %r945, %r631;
	ld.global.u32 	%r632, [%rd6+204];
	xor.b32  	%r944, %r944, %r632;
	ld.global.u32 	%r633, [%rd6+208];
	xor.b32  	%r943, %r943, %r633;
	ld.global.u32 	%r634, [%rd6+212];
	xor.b32  	%r942, %r942, %r634;
	ld.global.u32 	%r635, [%rd6+216];
	xor.b32  	%r941, %r941, %r635;
$L__BB0_28:
	and.b32  	%r637, %r557, 2048;
	setp.eq.s32 	%p16, %r637, 0;
	@%p16 bra 	$L__BB0_30;
	ld.global.u32 	%r638, [%rd6+220];
	xor.b32  	%r945, %r945, %r638;
	ld.global.u32 	%r639, [%rd6+224];
	xor.b32  	%r944, %r944, %r639;
	ld.global.u32 	%r640, [%rd6+228];
	xor.b32  	%r943, %r943, %r640;
	ld.global.u32 	%r641, [%rd6+232];
	xor.b32  	%r942, %r942, %r641;
	ld.global.u32 	%r642, [%rd6+236];
	xor.b32  	%r941, %r941, %r642;
$L__BB0_30:
	and.b32  	%r644, %r557, 4096;
	setp.eq.s32 	%p17, %r644, 0;
	@%p17 bra 	$L__BB0_32;
	ld.global.u32 	%r645, [%rd6+240];
	xor.b32  	%r945, %r945, %r645;
	ld.global.u32 	%r646, [%rd6+244];
	xor.b32  	%r944, %r944, %r646;
	ld.global.u32 	%r647, [%rd6+248];
	xor.b32  	%r943, %r943, %r647;
	ld.global.u32 	%r648, [%rd6+252];
	xor.b32  	%r942, %r942, %r648;
	ld.global.u32 	%r649, [%rd6+256];
	xor.b32  	%r941, %r941, %r649;
$L__BB0_32:
	and.b32  	%r651, %r557, 8192;
	setp.eq.s32 	%p18, %r651, 0;
	@%p18 bra 	$L__BB0_34;
	ld.global.u32 	%r652, [%rd6+260];
	xor.b32  	%r945, %r945, %r652;
	ld.global.u32 	%r653, [%rd6+264];
	xor.b32  	%r944, %r944, %r653;
	ld.global.u32 	%r654, [%rd6+268];
	xor.b32  	%r943, %r943, %r654;
	ld.global.u32 	%r655, [%rd6+272];
	xor.b32  	%r942, %r942, %r655;
	ld.global.u32 	%r656, [%rd6+276];
	xor.b32  	%r941, %r941, %r656;
$L__BB0_34:
	and.b32  	%r658, %r557, 16384;
	setp.eq.s32 	%p19, %r658, 0;
	@%p19 bra 	$L__BB0_36;
	ld.global.u32 	%r659, [%rd6+280];
	xor.b32  	%r945, %r945, %r659;
	ld.global.u32 	%r660, [%rd6+284];
	xor.b32  	%r944, %r944, %r660;
	ld.global.u32 	%r661, [%rd6+288];
	xor.b32  	%r943, %r943, %r661;
	ld.global.u32 	%r662, [%rd6+292];
	xor.b32  	%r942, %r942, %r662;
	ld.global.u32 	%r663, [%rd6+296];
	xor.b32  	%r941, %r941, %r663;
$L__BB0_36:
	and.b32  	%r665, %r557, 32768;
	setp.eq.s32 	%p20, %r665, 0;
	@%p20 bra 	$L__BB0_38;
	ld.global.u32 	%r666, [%rd6+300];
	xor.b32  	%r945, %r945, %r666;
	ld.global.u32 	%r667, [%rd6+304];
	xor.b32  	%r944, %r944, %r667;
	ld.global.u32 	%r668, [%rd6+308];
	xor.b32  	%r943, %r943, %r668;
	ld.global.u32 	%r669, [%rd6+312];
	xor.b32  	%r942, %r942, %r669;
	ld.global.u32 	%r670, [%rd6+316];
	xor.b32  	%r941, %r941, %r670;
$L__BB0_38:
	add.s32 	%r940, %r940, 16;
	setp.ne.s32 	%p21, %r940, 32;
	@%p21 bra 	$L__BB0_6;
	mad.lo.s32 	%r671, %r934, -31, %r17;
	add.s32 	%r934, %r671, 1;
	setp.ne.s32 	%p22, %r934, 5;
	@%p22 bra 	$L__BB0_5;
	st.local.u32 	[%rd1+4], %r945;
	st.local.v2.u32 	[%rd1+8], {%r944, %r943};
	st.local.v2.u32 	[%rd1+16], {%r942, %r941};
	setp.eq.s64 	%p23, %rd4, 1;
	@%p23 bra 	$L__BB0_115;
	mov.b32 	%r941, 0;
	mov.u32 	%r1034, %r941;
	mov.u32 	%r1035, %r941;
	mov.u32 	%r944, %r941;
	mov.u32 	%r945, %r941;
	mov.u32 	%r1026, %r941;
$L__BB0_42:
	mul.wide.u32 	%rd17, %r1026, 4;
	add.s64 	%rd18, %rd1, %rd17;
	ld.local.u32 	%r192, [%rd18+4];
	shl.b32 	%r193, %r1026, 5;
	mov.b32 	%r1032, 0;
$L__BB0_43:
	.pragma "nounroll";
	shr.u32 	%r674, %r192, %r1032;
	and.b32  	%r675, %r674, 1;
	setp.eq.b32 	%p24, %r675, 1;
	not.pred 	%p25, %p24;
	add.s32 	%r676, %r193, %r1032;
	mul.lo.s32 	%r677, %r676, 5;
	mul.wide.u32 	%rd19, %r677, 4;
	add.s64 	%rd7, %rd5, %rd19;
	@%p25 bra 	$L__BB0_45;
	ld.global.u32 	%r678, [%rd7];
	xor.b32  	%r945, %r945, %r678;
	ld.global.u32 	%r679, [%rd7+4];
	xor.b32  	%r944, %r944, %r679;
	ld.global.u32 	%r680, [%rd7+8];
	xor.b32  	%r1035, %r1035, %r680;
	ld.global.u32 	%r681, [%rd7+12];
	xor.b32  	%r1034, %r1034, %r681;
	ld.global.u32 	%r682, [%rd7+16];
	xor.b32  	%r941, %r941, %r682;
$L__BB0_45:
	and.b32  	%r684, %r674, 2;
	setp.eq.s32 	%p26, %r684, 0;
	@%p26 bra 	$L__BB0_47;
	ld.global.u32 	%r685, [%rd7+20];
	xor.b32  	%r945, %r945, %r685;
	ld.global.u32 	%r686, [%rd7+24];
	xor.b32  	%r944, %r944, %r686;
	ld.global.u32 	%r687, [%rd7+28];
	xor.b32  	%r1035, %r1035, %r687;
	ld.global.u32 	%r688, [%rd7+32];
	xor.b32  	%r1034, %r1034, %r688;
	ld.global.u32 	%r689, [%rd7+36];
	xor.b32  	%r941, %r941, %r689;
$L__BB0_47:
	and.b32  	%r691, %r674, 4;
	setp.eq.s32 	%p27, %r691, 0;
	@%p27 bra 	$L__BB0_49;
	ld.global.u32 	%r692, [%rd7+40];
	xor.b32  	%r945, %r945, %r692;
	ld.global.u32 	%r693, [%rd7+44];
	xor.b32  	%r944, %r944, %r693;
	ld.global.u32 	%r694, [%rd7+48];
	xor.b32  	%r1035, %r1035, %r694;
	ld.global.u32 	%r695, [%rd7+52];
	xor.b32  	%r1034, %r1034, %r695;
	ld.global.u32 	%r696, [%rd7+56];
	xor.b32  	%r941, %r941, %r696;
$L__BB0_49:
	and.b32  	%r698, %r674, 8;
	setp.eq.s32 	%p28, %r698, 0;
	@%p28 bra 	$L__BB0_51;
	ld.global.u32 	%r699, [%rd7+60];
	xor.b32  	%r945, %r945, %r699;
	ld.global.u32 	%r700, [%rd7+64];
	xor.b32  	%r944, %r944, %r700;
	ld.global.u32 	%r701, [%rd7+68];
	xor.b32  	%r1035, %r1035, %r701;
	ld.global.u32 	%r702, [%rd7+72];
	xor.b32  	%r1034, %r1034, %r702;
	ld.global.u32 	%r703, [%rd7+76];
	xor.b32  	%r941, %r941, %r703;
$L__BB0_51:
	and.b32  	%r705, %r674, 16;
	setp.eq.s32 	%p29, %r705, 0;
	@%p29 bra 	$L__BB0_53;
	ld.global.u32 	%r706, [%rd7+80];
	xor.b32  	%r945, %r945, %r706;
	ld.global.u32 	%r707, [%rd7+84];
	xor.b32  	%r944, %r944, %r707;
	ld.global.u32 	%r708, [%rd7+88];
	xor.b32  	%r1035, %r1035, %r708;
	ld.global.u32 	%r709, [%rd7+92];
	xor.b32  	%r1034, %r1034, %r709;
	ld.global.u32 	%r710, [%rd7+96];
	xor.b32  	%r941, %r941, %r710;
$L__BB0_53:
	and.b32  	%r712, %r674, 32;
	setp.eq.s32 	%p30, %r712, 0;
	@%p30 bra 	$L__BB0_55;
	ld.global.u32 	%r713, [%rd7+100];
	xor.b32  	%r945, %r945, %r713;
	ld.global.u32 	%r714, [%rd7+104];
	xor.b32  	%r944, %r944, %r714;
	ld.global.u32 	%r715, [%rd7+108];
	xor.b32  	%r1035, %r1035, %r715;
	ld.global.u32 	%r716, [%rd7+112];
	xor.b32  	%r1034, %r1034, %r716;
	ld.global.u32 	%r717, [%rd7+116];
	xor.b32  	%r941, %r941, %r717;
$L__BB0_55:
	and.b32  	%r719, %r674, 64;
	setp.eq.s32 	%p31, %r719, 0;
	@%p31 bra 	$L__BB0_57;
	ld.global.u32 	%r720, [%rd7+120];
	xor.b32  	%r945, %r945, %r720;
	ld.global.u32 	%r721, [%rd7+124];
	xor.b32  	%r944, %r944, %r721;
	ld.global.u32 	%r722, [%rd7+128];
	xor.b32  	%r1035, %r1035, %r722;
	ld.global.u32 	%r723, [%rd7+132];
	xor.b32  	%r1034, %r1034, %r723;
	ld.global.u32 	%r724, [%rd7+136];
	xor.b32  	%r941, %r941, %r724;
$L__BB0_57:
	and.b32  	%r726, %r674, 128;
	setp.eq.s32 	%p32, %r726, 0;
	@%p32 bra 	$L__BB0_59;
	ld.global.u32 	%r727, [%rd7+140];
	xor.b32  	%r945, %r945, %r727;
	ld.global.u32 	%r728, [%rd7+144];
	xor.b32  	%r944, %r944, %r728;
	ld.global.u32 	%r729, [%rd7+148];
	xor.b32  	%r1035, %r1035, %r729;
	ld.global.u32 	%r730, [%rd7+152];
	xor.b32  	%r1034, %r1034, %r730;
	ld.global.u32 	%r731, [%rd7+156];
	xor.b32  	%r941, %r941, %r731;
$L__BB0_59:
	and.b32  	%r733, %r674, 256;
	setp.eq.s32 	%p33, %r733, 0;
	@%p33 bra 	$L__BB0_61;
	ld.global.u32 	%r734, [%rd7+160];
	xor.b32  	%r945, %r945, %r734;
	ld.global.u32 	%r735, [%rd7+164];
	xor.b32  	%r944, %r944, %r735;
	ld.global.u32 	%r736, [%rd7+168];
	xor.b32  	%r1035, %r1035, %r736;
	ld.global.u32 	%r737, [%rd7+172];
	xor.b32  	%r1034, %r1034, %r737;
	ld.global.u32 	%r738, [%rd7+176];
	xor.b32  	%r941, %r941, %r738;
$L__BB0_61:
	and.b32  	%r740, %r674, 512;
	setp.eq.s32 	%p34, %r740, 0;
	@%p34 bra 	$L__BB0_63;
	ld.global.u32 	%r741, [%rd7+180];
	xor.b32  	%r945, %r945, %r741;
	ld.global.u32 	%r742, [%rd7+184];
	xor.b32  	%r944, %r944, %r742;
	ld.global.u32 	%r743, [%rd7+188];
	xor.b32  	%r1035, %r1035, %r743;
	ld.global.u32 	%r744, [%rd7+192];
	xor.b32  	%r1034, %r1034, %r744;
	ld.global.u32 	%r745, [%rd7+196];
	xor.b32  	%r941, %r941, %r745;
$L__BB0_63:
	and.b32  	%r747, %r674, 1024;
	setp.eq.s32 	%p35, %r747, 0;
	@%p35 bra 	$L__BB0_65;
	ld.global.u32 	%r748, [%rd7+200];
	xor.b32  	%r945, %r945, %r748;
	ld.global.u32 	%r749, [%rd7+204];
	xor.b32  	%r944, %r944, %r749;
	ld.global.u32 	%r750, [%rd7+208];
	xor.b32  	%r1035, %r1035, %r750;
	ld.global.u32 	%r751, [%rd7+212];
	xor.b32  	%r1034, %r1034, %r751;
	ld.global.u32 	%r752, [%rd7+216];
	xor.b32  	%r941, %r941, %r752;
$L__BB0_65:
	and.b32  	%r754, %r674, 2048;
	setp.eq.s32 	%p36, %r754, 0;
	@%p36 bra 	$L__BB0_67;
	ld.global.u32 	%r755, [%rd7+220];
	xor.b32  	%r945, %r945, %r755;
	ld.global.u32 	%r756, [%rd7+224];
	xor.b32  	%r944, %r944, %r756;
	ld.global.u32 	%r757, [%rd7+228];
	xor.b32  	%r1035, %r1035, %r757;
	ld.global.u32 	%r758, [%rd7+232];
	xor.b32  	%r1034, %r1034, %r758;
	ld.global.u32 	%r759, [%rd7+236];
	xor.b32  	%r941, %r941, %r759;
$L__BB0_67:
	and.b32  	%r761, %r674, 4096;
	setp.eq.s32 	%p37, %r761, 0;
	@%p37 bra 	$L__BB0_69;
	ld.global.u32 	%r762, [%rd7+240];
	xor.b32  	%r945, %r945, %r762;
	ld.global.u32 	%r763, [%rd7+244];
	xor.b32  	%r944, %r944, %r763;
	ld.global.u32 	%r764, [%rd7+248];
	xor.b32  	%r1035, %r1035, %r764;
	ld.global.u32 	%r765, [%rd7+252];
	xor.b32  	%r1034, %r1034, %r765;
	ld.global.u32 	%r766, [%rd7+256];
	xor.b32  	%r941, %r941, %r766;
$L__BB0_69:
	and.b32  	%r768, %r674, 8192;
	setp.eq.s32 	%p38, %r768, 0;
	@%p38 bra 	$L__BB0_71;
	ld.global.u32 	%r769, [%rd7+260];
	xor.b32  	%r945, %r945, %r769;
	ld.global.u32 	%r770, [%rd7+264];
	xor.b32  	%r944, %r944, %r770;
	ld.global.u32 	%r771, [%rd7+268];
	xor.b32  	%r1035, %r1035, %r771;
	ld.global.u32 	%r772, [%rd7+272];
	xor.b32  	%r1034, %r1034, %r772;
	ld.global.u32 	%r773, [%rd7+276];
	xor.b32  	%r941, %r941, %r773;
$L__BB0_71:
	and.b32  	%r775, %r674, 16384;
	setp.eq.s32 	%p39, %r775, 0;
	@%p39 bra 	$L__BB0_73;
	ld.global.u32 	%r776, [%rd7+280];
	xor.b32  	%r945, %r945, %r776;
	ld.global.u32 	%r777, [%rd7+284];
	xor.b32  	%r944, %r944, %r777;
	ld.global.u32 	%r778, [%rd7+288];
	xor.b32  	%r1035, %r1035, %r778;
	ld.global.u32 	%r779, [%rd7+292];
	xor.b32  	%r1034, %r1034, %r779;
	ld.global.u32 	%r780, [%rd7+296];
	xor.b32  	%r941, %r941, %r780;
$L__BB0_73:
	and.b32  	%r782, %r674, 32768;
	setp.eq.s32 	%p40, %r782, 0;
	@%p40 bra 	$L__BB0_75;
	ld.global.u32 	%r783, [%rd7+300];
	xor.b32  	%r945, %r945, %r783;
	ld.global.u32 	%r784, [%rd7+304];
	xor.b32  	%r944, %r944, %r784;
	ld.global.u32 	%r785, [%rd7+308];
	xor.b32  	%r1035, %r1035, %r785;
	ld.global.u32 	%r786, [%rd7+312];
	xor.b32  	%r1034, %r1034, %r786;
	ld.global.u32 	%r787, [%rd7+316];
	xor.b32  	%r941, %r941, %r787;
$L__BB0_75:
	add.s32 	%r1032, %r1032, 16;
	setp.ne.s32 	%p41, %r1032, 32;
	@%p41 bra 	$L__BB0_43;
	mad.lo.s32 	%r788, %r1026, -31, %r193;
	add.s32 	%r1026, %r788, 1;
	setp.ne.s32 	%p42, %r1026, 5;
	@%p42 bra 	$L__BB0_42;
	st.local.u32 	[%rd1+4], %r945;
	st.local.v2.u32 	[%rd1+8], {%r944, %r1035};
	st.local.v2.u32 	[%rd1+16], {%r1034, %r941};
	setp.ne.s64 	%p43, %rd4, 3;
	@%p43 bra 	$L__BB0_115;
	mov.b32 	%r941, 0;
	mov.u32 	%r1126, %r941;
	mov.u32 	%r1127, %r941;
	mov.u32 	%r944, %r941;
	mov.u32 	%r945, %r941;
	mov.u32 	%r1118, %r941;
$L__BB0_79:
	mul.wide.u32 	%rd20, %r1118, 4;
	add.s64 	%rd21, %rd1, %rd20;
	ld.local.u32 	%r368, [%rd21+4];
	shl.b32 	%r369, %r1118, 5;
	mov.b32 	%r1124, 0;
$L__BB0_80:
	.pragma "nounroll";
	shr.u32 	%r791, %r368, %r1124;
	and.b32  	%r792, %r791, 1;
	setp.eq.b32 	%p44, %r792, 1;
	not.pred 	%p45, %p44;
	add.s32 	%r793, %r369, %r1124;
	mul.lo.s32 	%r794, %r793, 5;
	mul.wide.u32 	%rd22, %r794, 4;
	add.s64 	%rd8, %rd5, %rd22;
	@%p45 bra 	$L__BB0_82;
	ld.global.u32 	%r795, [%rd8];
	xor.b32  	%r945, %r945, %r795;
	ld.global.u32 	%r796, [%rd8+4];
	xor.b32  	%r944, %r944, %r796;
	ld.global.u32 	%r797, [%rd8+8];
	xor.b32  	%r1127, %r1127, %r797;
	ld.global.u32 	%r798, [%rd8+12];
	xor.b32  	%r1126, %r1126, %r798;
	ld.global.u32 	%r799, [%rd8+16];
	xor.b32  	%r941, %r941, %r799;
$L__BB0_82:
	and.b32  	%r801, %r791, 2;
	setp.eq.s32 	%p46, %r801, 0;
	@%p46 bra 	$L__BB0_84;
	ld.global.u32 	%r802, [%rd8+20];
	xor.b32  	%r945, %r945, %r802;
	ld.global.u32 	%r803, [%rd8+24];
	xor.b32  	%r944, %r944, %r803;
	ld.global.u32 	%r804, [%rd8+28];
	xor.b32  	%r1127, %r1127, %r804;
	ld.global.u32 	%r805, [%rd8+32];
	xor.b32  	%r1126, %r1126, %r805;
	ld.global.u32 	%r806, [%rd8+36];
	xor.b32  	%r941, %r941, %r806;
$L__BB0_84:
	and.b32  	%r808, %r791, 4;
	setp.eq.s32 	%p47, %r808, 0;
	@%p47 bra 	$L__BB0_86;
	ld.global.u32 	%r809, [%rd8+40];
	xor.b32  	%r945, %r945, %r809;
	ld.global.u32 	%r810, [%rd8+44];
	xor.b32  	%r944, %r944, %r810;
	ld.global.u32 	%r811, [%rd8+48];
	xor.b32  	%r1127, %r1127, %r811;
	ld.global.u32 	%r812, [%rd8+52];
	xor.b32  	%r1126, %r1126, %r812;
	ld.global.u32 	%r813, [%rd8+56];
	xor.b32  	%r941, %r941, %r813;
$L__BB0_86:
	and.b32  	%r815, %r791, 8;
	setp.eq.s32 	%p48, %r815, 0;
	@%p48 bra 	$L__BB0_88;
	ld.global.u32 	%r816, [%rd8+60];
	xor.b32  	%r945, %r945, %r816;
	ld.global.u32 	%r817, [%rd8+64];
	xor.b32  	%r944, %r944, %r817;
	ld.global.u32 	%r818, [%rd8+68];
	xor.b32  	%r1127, %r1127, %r818;
	ld.global.u32 	%r819, [%rd8+72];
	xor.b32  	%r1126, %r1126, %r819;
	ld.global.u32 	%r820, [%rd8+76];
	xor.b32  	%r941, %r941, %r820;
$L__BB0_88:
	and.b32  	%r822, %r791, 16;
	setp.eq.s32 	%p49, %r822, 0;
	@%p49 bra 	$L__BB0_90;
	ld.global.u32 	%r823, [%rd8+80];
	xor.b32  	%r945, %r945, %r823;
	ld.global.u32 	%r824, [%rd8+84];
	xor.b32  	%r944, %r944, %r824;
	ld.global.u32 	%r825, [%rd8+88];
	xor.b32  	%r1127, %r1127, %r825;
	ld.global.u32 	%r826, [%rd8+92];
	xor.b32  	%r1126, %r1126, %r826;
	ld.global.u32 	%r827, [%rd8+96];
	xor.b32  	%r941, %r941, %r827;
$L__BB0_90:
	and.b32  	%r829, %r791, 32;
	setp.eq.s32 	%p50, %r829, 0;
	@%p50 bra 	$L__BB0_92;
	ld.global.u32 	%r830, [%rd8+100];
	xor.b32  	%r945, %r945, %r830;
	ld.global.u32 	%r831, [%rd8+104];
	xor.b32  	%r944, %r944, %r831;
	ld.global.u32 	%r832, [%rd8+108];
	xor.b32  	%r1127, %r1127, %r832;
	ld.global.u32 	%r833, [%rd8+112];
	xor.b32  	%r1126, %r1126, %r833;
	ld.global.u32 	%r834, [%rd8+116];
	xor.b32  	%r941, %r941, %r834;
$L__BB0_92:
	and.b32  	%r836, %r791, 64;
	setp.eq.s32 	%p51, %r836, 0;
	@%p51 bra 	$L__BB0_94;
	ld.global.u32 	%r837, [%rd8+120];
	xor.b32  	%r945, %r945, %r837;
	ld.global.u32 	%r838, [%rd8+124];
	xor.b32  	%r944, %r944, %r838;
	ld.global.u32 	%r839, [%rd8+128];
	xor.b32  	%r1127, %r1127, %r839;
	ld.global.u32 	%r840, [%rd8+132];
	xor.b32  	%r1126, %r1126, %r840;
	ld.global.u32 	%r841, [%rd8+136];
	xor.b32  	%r941, %r941, %r841;
$L__BB0_94:
	and.b32  	%r843, %r791, 128;
	setp.eq.s32 	%p52, %r843, 0;
	@%p52 bra 	$L__BB0_96;
	ld.global.u32 	%r844, [%rd8+140];
	xor.b32  	%r945, %r945, %r844;
	ld.global.u32 	%r845, [%rd8+144];
	xor.b32  	%r944, %r944, %r845;
	ld.global.u32 	%r846, [%rd8+148];
	xor.b32  	%r1127, %r1127, %r846;
	ld.global.u32 	%r847, [%rd8+152];
	xor.b32  	%r1126, %r1126, %r847;
	ld.global.u32 	%r848, [%rd8+156];
	xor.b32  	%r941, %r941, %r848;
$L__BB0_96:
	and.b32  	%r850, %r791, 256;
	setp.eq.s32 	%p53, %r850, 0;
	@%p53 bra 	$L__BB0_98;
	ld.global.u32 	%r851, [%rd8+160];
	xor.b32  	%r945, %r945, %r851;
	ld.global.u32 	%r852, [%rd8+164];
	xor.b32  	%r944, %r944, %r852;
	ld.global.u32 	%r853, [%rd8+168];
	xor.b32  	%r1127, %r1127, %r853;
	ld.global.u32 	%r854, [%rd8+172];
	xor.b32  	%r1126, %r1126, %r854;
	ld.global.u32 	%r855, [%rd8+176];
	xor.b32  	%r941, %r941, %r855;
$L__BB0_98:
	and.b32  	%r857, %r791, 512;
	setp.eq.s32 	%p54, %r857, 0;
	@%p54 bra 	$L__BB0_100;
	ld.global.u32 	%r858, [%rd8+180];
	xor.b32  	%r945, %r945, %r858;
	ld.global.u32 	%r859, [%rd8+184];
	xor.b32  	%r944, %r944, %r859;
	ld.global.u32 	%r860, [%rd8+188];
	xor.b32  	%r1127, %r1127, %r860;
	ld.global.u32 	%r861, [%rd8+192];
	xor.b32  	%r1126, %r1126, %r861;
	ld.global.u32 	%r862, [%rd8+196];
	xor.b32  	%r941, %r941, %r862;
$L__BB0_100:
	and.b32  	%r864, %r791, 1024;
	setp.eq.s32 	%p55, %r864, 0;
	@%p55 bra 	$L__BB0_102;
	ld.global.u32 	%r865, [%rd8+200];
	xor.b32  	%r945, %r945, %r865;
	ld.global.u32 	%r866, [%rd8+204];
	xor.b32  	%r944, %r944, %r866;
	ld.global.u32 	%r867, [%rd8+208];
	xor.b32  	%r1127, %r1127, %r867;
	ld.global.u32 	%r868, [%rd8+212];
	xor.b32  	%r1126, %r1126, %r868;
	ld.global.u32 	%r869, [%rd8+216];
	xor.b32  	%r941, %r941, %r869;
$L__BB0_102:
	and.b32  	%r871, %r791, 2048;
	setp.eq.s32 	%p56, %r871, 0;
	@%p56 bra 	$L__BB0_104;
	ld.global.u32 	%r872, [%rd8+220];
	xor.b32  	%r945, %r945, %r872;
	ld.global.u32 	%r873, [%rd8+224];
	xor.b32  	%r944, %r944, %r873;
	ld.global.u32 	%r874, [%rd8+228];
	xor.b32  	%r1127, %r1127, %r874;
	ld.global.u32 	%r875, [%rd8+232];
	xor.b32  	%r1126, %r1126, %r875;
	ld.global.u32 	%r876, [%rd8+236];
	xor.b32  	%r941, %r941, %r876;
$L__BB0_104:
	and.b32  	%r878, %r791, 4096;
	setp.eq.s32 	%p57, %r878, 0;
	@%p57 bra 	$L__BB0_106;
	ld.global.u32 	%r879, [%rd8+240];
	xor.b32  	%r945, %r945, %r879;
	ld.global.u32 	%r880, [%rd8+244];
	xor.b32  	%r944, %r944, %r880;
	ld.global.u32 	%r881, [%rd8+248];
	xor.b32  	%r1127, %r1127, %r881;
	ld.global.u32 	%r882, [%rd8+252];
	xor.b32  	%r1126, %r1126, %r882;
	ld.global.u32 	%r883, [%rd8+256];
	xor.b32  	%r941, %r941, %r883;
$L__BB0_106:
	and.b32  	%r885, %r791, 8192;
	setp.eq.s32 	%p58, %r885, 0;
	@%p58 bra 	$L__BB0_108;
	ld.global.u32 	%r886, [%rd8+260];
	xor.b32  	%r945, %r945, %r886;
	ld.global.u32 	%r887, [%rd8+264];
	xor.b32  	%r944, %r944, %r887;
	ld.global.u32 	%r888, [%rd8+268];
	xor.b32  	%r1127, %r1127, %r888;
	ld.global.u32 	%r889, [%rd8+272];
	xor.b32  	%r1126, %r1126, %r889;
	ld.global.u32 	%r890, [%rd8+276];
	xor.b32  	%r941, %r941, %r890;
$L__BB0_108:
	and.b32  	%r892, %r791, 16384;
	setp.eq.s32 	%p59, %r892, 0;
	@%p59 bra 	$L__BB0_110;
	ld.global.u32 	%r893, [%rd8+280];
	xor.b32  	%r945, %r945, %r893;
	ld.global.u32 	%r894, [%rd8+284];
	xor.b32  	%r944, %r944, %r894;
	ld.global.u32 	%r895, [%rd8+288];
	xor.b32  	%r1127, %r1127, %r895;
	ld.global.u32 	%r896, [%rd8+292];
	xor.b32  	%r1126, %r1126, %r896;
	ld.global.u32 	%r897, [%rd8+296];
	xor.b32  	%r941, %r941, %r897;
$L__BB0_110:
	and.b32  	%r899, %r791, 32768;
	setp.eq.s32 	%p60, %r899, 0;
	@%p60 bra 	$L__BB0_112;
	ld.global.u32 	%r900, [%rd8+300];
	xor.b32  	%r945, %r945, %r900;
	ld.global.u32 	%r901, [%rd8+304];
	xor.b32  	%r944, %r944, %r901;
	ld.global.u32 	%r902, [%rd8+308];
	xor.b32  	%r1127, %r1127, %r902;
	ld.global.u32 	%r903, [%rd8+312];
	xor.b32  	%r1126, %r1126, %r903;
	ld.global.u32 	%r904, [%rd8+316];
	xor.b32  	%r941, %r941, %r904;
$L__BB0_112:
	add.s32 	%r1124, %r1124, 16;
	setp.ne.s32 	%p61, %r1124, 32;
	@%p61 bra 	$L__BB0_80;
	mad.lo.s32 	%r905, %r1118, -31, %r369;
	add.s32 	%r1118, %r905, 1;
	setp.ne.s32 	%p62, %r1118, 5;
	@%p62 bra 	$L__BB0_79;
	st.local.u32 	[%rd1+4], %r945;
	st.local.v2.u32 	[%rd1+8], {%r944, %r1127};
	st.local.v2.u32 	[%rd1+16], {%r1126, %r941};
$L__BB0_115:
	shr.u64 	%rd26, %rd3, 2;
	add.s32 	%r928, %r928, 1;
	setp.gt.u64 	%p63, %rd3, 3;
	@%p63 bra 	$L__BB0_3;
$L__BB0_116:
	shr.u32 	%r906, %r945, 2;
	xor.b32  	%r907, %r906, %r945;
	shl.b32 	%r908, %r941, 4;
	shl.b32 	%r909, %r907, 1;
	xor.b32  	%r910, %r909, %r908;
	xor.b32  	%r911, %r910, %r907;
	xor.b32  	%r912, %r911, %r941;
	add.s32 	%r913, %r2, %r912;
	add.s32 	%r914, %r913, -637770787;
	cvt.rn.f32.u32 	%f1, %r914;
	fma.rn.f32 	%f2, %f1, 0f2F800000, 0f2F000000;
	shr.u32 	%r915, %r944, 2;
	xor.b32  	%r916, %r915, %r944;
	shl.b32 	%r917, %r912, 4;
	shl.b32 	%r918, %r916, 1;
	xor.b32  	%r919, %r918, %r917;
	xor.b32  	%r920, %r919, %r916;
	xor.b32  	%r921, %r920, %r912;
	add.s32 	%r922, %r2, %r921;
	add.s32 	%r923, %r922, -637408350;
	cvt.rn.f32.u32 	%f3, %r923;
	fma.rn.f32 	%f4, %f3, 0f2F800000, 0f2F000000;
	mul.f32 	%f5, %f4, %f4;
	fma.rn.f32 	%f6, %f2, %f2, %f5;
	setp.le.f32 	%p64, %f6, 0f3F800000;
	selp.u32 	%r924, 1, 0, %p64;
	cvta.to.global.u64 	%rd23, %rd10;
	shl.b64 	%rd24, %rd2, 2;
	add.s64 	%rd25, %rd23, %rd24;
	st.global.u32 	[%rd25], %r924;
$L__BB0_117:
	ret;

}


// ===== COMPILED SASS (sm_100) =====

	.target	sm_100

	.elftype	@"ET_EXEC"


//--------------------- .note.nv.tkinfo           --------------------------
	.section	.note.nv.tkinfo,"",@"SHT_NOTE"
	.sectionflags	@"SHF_NOTE_NV_TKINFO"
	.tkinfo
        /*0018*/ 	.word	0x00000002
        /*0030*/ 	.string	""
        /*0030*/ 	.string	"ptxas"
        /*0030*/ 	.string	"Cuda compilation tools, release 13.0, V13.0.88"
        /*0030*/ 	.string	"Build cuda_13.0.r13.0/compiler.36424714_0"
        /*0030*/ 	.string	"-arch sm_100 -m 64 "



//--------------------- .note.nv.cuinfo           --------------------------
	.section	.note.nv.cuinfo,"",@"SHT_NOTE"
	.sectionflags	@"SHF_NOTE_NV_CUINFO"
        /*0018*/ 	.short	0x0002
        /*001a*/ 	.short	0x0064
        /*001c*/ 	.short	0x0082
	.zero		2


//--------------------- .nv.info                  --------------------------
	.section	.nv.info,"",@"SHT_CUDA_INFO"
	.align	4


	//----- nvinfo : EIATTR_REGCOUNT
	.align		4
        /*0000*/ 	.byte	0x04, 0x2f
        /*0002*/ 	.short	(.L_10 - .L_9)
	.align		4
.L_9:
        /*0004*/ 	.word	index@(monte_carlo_pi)
        /*0008*/ 	.word	0x0000001f


	//----- nvinfo : EIATTR_FRAME_SIZE
	.align		4
.L_10:
        /*000c*/ 	.byte	0x04, 0x11
        /*000e*/ 	.short	(.L_12 - .L_11)
	.align		4
.L_11:
        /*0010*/ 	.word	index@(monte_carlo_pi)
        /*0014*/ 	.word	0x00000030


	//----- nvinfo : EIATTR_MIN_STACK_SIZE
	.align		4
.L_12:
        /*0018*/ 	.byte	0x04, 0x12
        /*001a*/ 	.short	(.L_14 - .L_13)
	.align		4
.L_13:
        /*001c*/ 	.word	index@(monte_carlo_pi)
        /*0020*/ 	.word	0x00000030
.L_14:


//--------------------- .nv.compat                --------------------------
	.section	.nv.compat,"",@"SHT_CUDA_COMPAT_INFO"
	.align	4
        /*0000*/ 	.byte	0x02, 0x09, 0x00, 0x00, 0x02, 0x02, 0x01, 0x00, 0x02, 0x05, 0x05, 0x00, 0x03, 0x07, 0x01, 0x01
        /*0010*/ 	.byte	0x02, 0x03, 0x00, 0x00, 0x02, 0x06, 0x01, 0x00, 0x04, 0x0b, 0x08, 0x00, 0x01, 0x00, 0x00, 0x00
        /*0020*/ 	.byte	0x00, 0x00, 0x00, 0x00


//--------------------- .nv.info.monte_carlo_pi   --------------------------
	.section	.nv.info.monte_carlo_pi,"",@"SHT_CUDA_INFO"
	.sectionflags	@""
	.align	4


	//----- nvinfo : EIATTR_CUDA_API_VERSION
	.align		4
        /*0000*/ 	.byte	0x04, 0x37
        /*0002*/ 	.short	(.L_16 - .L_15)
.L_15:
        /*0004*/ 	.word	0x00000082


	//----- nvinfo : EIATTR_KPARAM_INFO
	.align		4
.L_16:
        /*0008*/ 	.byte	0x04, 0x17
        /*000a*/ 	.short	(.L_18 - .L_17)
.L_17:
        /*000c*/ 	.word	0x00000000
        /*0010*/ 	.short	0x0002
        /*0012*/ 	.short	0x000c
        /*0014*/ 	.byte	0x00, 0xf0, 0x11, 0x00


	//----- nvinfo : EIATTR_KPARAM_INFO
	.align		4
.L_18:
        /*0018*/ 	.byte	0x04, 0x17
        /*001a*/ 	.short	(.L_20 - .L_19)
.L_19:
        /*001c*/ 	.word	0x00000000
        /*0020*/ 	.short	0x0001
        /*0022*/ 	.short	0x0008
        /*0024*/ 	.byte	0x00, 0xf0, 0x11, 0x00


	//----- nvinfo : EIATTR_KPARAM_INFO
	.align		4
.L_20:
        /*0028*/ 	.byte	0x04, 0x17
        /*002a*/ 	.short	(.L_22 - .L_21)
.L_21:
        /*002c*/ 	.word	0x00000000
        /*0030*/ 	.short	0x0000
        /*0032*/ 	.short	0x0000
        /*0034*/ 	.byte	0x00, 0xf5, 0x21, 0x00


	//----- nvinfo : EIATTR_SPARSE_MMA_MASK
	.align		4
.L_22:
        /*0038*/ 	.byte	0x03, 0x50
        /*003a*/ 	.short	0x0000


	//----- nvinfo : EIATTR_MAXREG_COUNT
	.align		4
        /*003c*/ 	.byte	0x03, 0x1b
        /*003e*/ 	.short	0x00ff


	//----- nvinfo : EIATTR_MERCURY_ISA_VERSION
	.align		4
        /*0040*/ 	.byte	0x03, 0x5f
        /*0042*/ 	.short	0x0101


	//----- nvinfo : EIATTR_VRC_CTA_INIT_COUNT
	.align		4
        /*0044*/ 	.byte	0x02, 0x4a
	.zero		1
	.zero		1


	//----- nvinfo : EIATTR_EXIT_INSTR_OFFSETS
	.align		4
        /*0048*/ 	.byte	0x04, 0x1c
        /*004a*/ 	.short	(.L_24 - .L_23)


	//   ....[0]....
.L_23:
        /*004c*/ 	.word	0x00000080


	//   ....[1]....
        /*0050*/ 	.word	0x000028c0


	//----- nvinfo : EIATTR_CRS_STACK_SIZE
	.align		4
.L_24:
        /*0054*/ 	.byte	0x04, 0x1e
        /*0056*/ 	.short	(.L_26 - .L_25)
.L_25:
        /*0058*/ 	.word	0x00000000


	//----- nvinfo : EIATTR_CBANK_PARAM_SIZE
	.align		4
.L_26:
        /*005c*/ 	.byte	0x03, 0x19
        /*005e*/ 	.short	0x0010


	//----- nvinfo : EIATTR_PARAM_CBANK
	.align		4
        /*0060*/ 	.byte	0x04, 0x0a
        /*0062*/ 	.short	(.L_28 - .L_27)
	.align		4
.L_27:
        /*0064*/ 	.word	index@(.nv.constant0.monte_carlo_pi)
        /*0068*/ 	.short	0x0380
        /*006a*/ 	.short	0x0010


	//----- nvinfo : EIATTR_SW_WAR
	.align		4
.L_28:
        /*006c*/ 	.byte	0x04, 0x36
        /*006e*/ 	.short	(.L_30 - .L_29)
.L_29:
        /*0070*/ 	.word	0x00000008
.L_30:


//--------------------- .nv.callgraph             --------------------------
	.section	.nv.callgraph,"",@"SHT_CUDA_CALLGRAPH"
	.align	4
	.sectionentsize	8
	.align		4
        /*0000*/ 	.word	0x00000000
	.align		4
        /*0004*/ 	.word	0xffffffff
	.align		4
        /*0008*/ 	.word	0x00000000
	.align		4
        /*000c*/ 	.word	0xfffffffe
	.align		4
        /*0010*/ 	.word	0x00000000
	.align		4
        /*0014*/ 	.word	0xfffffffd
	.align		4
        /*0018*/ 	.word	0x00000000
	.align		4
        /*001c*/ 	.word	0xfffffffc


//--------------------- .nv.constant4             --------------------------
	.section	.nv.constant4,"a",@progbits
	.align	8
	.align		8
.nv.constant4:
        /*0000*/ 	.dword	precalc_xorwow_matrix
	.align		8
        /*0008*/ 	.dword	precalc_xorwow_offset_matrix
	.align		8
        /*0010*/ 	.dword	mrg32k3aM1
	.align		8
        /*0018*/ 	.dword	mrg32k3aM2
	.align		8
        /*0020*/ 	.dword	mrg32k3aM1SubSeq
	.align		8
        /*0028*/ 	.dword	mrg32k3aM2SubSeq
	.align		8
        /*0030*/ 	.dword	mrg32k3aM1Seq
	.align		8
        /*0038*/ 	.dword	mrg32k3aM2Seq


//--------------------- .nv.constant3             --------------------------
	.section	.nv.constant3,"a",@progbits
	.align	8
.nv.constant3:
	.type		__cr_lgamma_table,@object
	.size		__cr_lgamma_table,(.L_8 - __cr_lgamma_table)
__cr_lgamma_table:
        /*0000*/ 	.byte	0x00, 0x00, 0x00, 0x00, 0x00, 0x00, 0x00, 0x00, 0x00, 0x00, 0x00, 0x00, 0x00, 0x00, 0x00, 0x00
        /*0010*/ 	.byte	0xef, 0x39, 0xfa, 0xfe, 0x42, 0x2e, 0xe6, 0x3f, 0x02, 0x20, 0x2a, 0xfa, 0x0b, 0xab, 0xfc, 0x3f
        /*0020*/ 	.byte	0xf9, 0x2c, 0x92, 0x7c, 0xa7, 0x6c, 0x09, 0x40, 0xc9, 0x79, 0x44, 0x3c, 0x64, 0x26, 0x13, 0x40
        /*0030*/ 	.byte	0xca, 0x01, 0xcf, 0x3a, 0x27, 0x51, 0x1a, 0x40, 0x30, 0xcc, 0x2d, 0xf3, 0xe1, 0x0c, 0x21, 0x40
        /*0040*/ 	.byte	0x0d, 0xb7, 0xfc, 0x82, 0x8e, 0x35, 0x25, 0x40
.L_8:


//--------------------- .text.monte_carlo_pi      --------------------------
	.section	.text.monte_carlo_pi,"ax",@progbits
	.align	128
        .global         monte_carlo_pi
        .type           monte_carlo_pi,@function
        .size           monte_carlo_pi,(.L_x_12 - monte_carlo_pi)
        .other          monte_carlo_pi,@"STO_CUDA_ENTRY STV_DEFAULT"
monte_carlo_pi:
.text.monte_carlo_pi:
[----:B------:R-:W0:Y:S01]  /*0000*/  LDC R1, c[0x0][0x37c] ;  /* 0x0000df00ff017b82 */ /* 0x000e220000000800 */
[----:B------:R-:W1:Y:S07]  /*0010*/  S2R R10, SR_TID.X ;  /* 0x00000000000a7919 */ /* 0x000e6e0000002100 */
[----:B------:R-:W1:Y:S01]  /*0020*/  S2UR UR4, SR_CTAID.X ;  /* 0x00000000000479c3 */ /* 0x000e620000002500 */
[----:B------:R-:W2:Y:S01]  /*0030*/  LDCU UR5, c[0x0][0x38c] ;  /* 0x00007180ff0577ac */ /* 0x000ea20008000800 */
[----:B0-----:R-:W-:-:S06]  /*0040*/  VIADD R1, R1, 0xffffffd0 ;  /* 0xffffffd001017836 */ /* 0x001fcc0000000000 */
[----:B------:R-:W1:Y:S02]  /*0050*/  LDC R3, c[0x0][0x360] ;  /* 0x0000d800ff037b82 */ /* 0x000e640000000800 */
[----:B-1----:R-:W-:-:S05]  /*0060*/  IMAD R10, R3, UR4, R10 ;  /* 0x00000004030a7c24 */ /* 0x002fca000f8e020a */
[----:B--2---:R-:W-:-:S13]  /*0070*/  ISETP.GE.AND P0, PT, R10, UR5, PT ;  /* 0x000000050a007c0c */ /* 0x004fda000bf06270 */
[----:B------:R-:W-:Y:S05]  /*0080*/  @P0 EXIT ;  /* 0x000000000000094d */ /* 0x000fea0003800000 */
[----:B------:R-:W0:Y:S01]  /*0090*/  LDC R0, c[0x0][0x388] ;  /* 0x0000e200ff007b82 */ /* 0x000e220000000800 */
[----:B------:R-:W-:Y:S01]  /*00a0*/  IMAD.MOV.U32 R7, RZ, RZ, -0x75bd8fc ;  /* 0xf8a42704ff077424 */ /* 0x000fe200078e00ff */
[----:B------:R-:W-:Y:S01]  /*00b0*/  ISETP.NE.AND P0, PT, R10, RZ, PT ;  /* 0x000000ff0a00720c */ /* 0x000fe20003f05270 */
[----:B------:R-:W-:Y:S01]  /*00c0*/  IMAD.MOV.U32 R4, RZ, RZ, -0x23270784 ;  /* 0xdcd8f87cff047424 */ /* 0x000fe200078e00ff */
[----:B------:R-:W1:Y:S01]  /*00d0*/  LDCU.64 UR6, c[0x0][0x358] ;  /* 0x00006b00ff0677ac */ /* 0x000e620008000a00 */
[----:B------:R-:W-:Y:S01]  /*00e0*/  BSSY.RECONVERGENT B0, `(.L_x_0) ;  /* 0x000025e000007945 */ /* 0x000fe20003800200 */
[----:B0-----:R-:W-:-:S05]  /*00f0*/  LOP3.LUT R0, R0, 0xaad26b49, RZ, 0x3c, !PT ;  /* 0xaad26b4900007812 */ /* 0x001fca00078e3cff */
[----:B------:R-:W-:-:S04]  /*0100*/  IMAD R0, R0, 0x4182bed5, RZ ;  /* 0x4182bed500007824 */ /* 0x000fc800078e02ff */
[C---:B------:R-:W-:Y:S01]  /*0110*/  VIADD R5, R0.reuse, 0x583f19 ;  /* 0x00583f1900057836 */ /* 0x040fe20000000000 */
[C---:B------:R-:W-:Y:S01]  /*0120*/  LOP3.LUT R6, R0.reuse, 0x159a55e5, RZ, 0x3c, !PT ;  /* 0x159a55e500067812 */ /* 0x040fe200078e3cff */
[C---:B------:R-:W-:Y:S02]  /*0130*/  VIADD R2, R0.reuse, 0xd9f6dc18 ;  /* 0xd9f6dc1800027836 */ /* 0x040fe40000000000 */
[----:B------:R-:W-:Y:S01]  /*0140*/  VIADD R3, R0, 0x75bcd15 ;  /* 0x075bcd1500037836 */ /* 0x000fe20000000000 */
[----:B------:R0:W-:Y:S01]  /*0150*/  STL.64 [R1+0x10], R4 ;  /* 0x0000100401007387 */ /* 0x0001e20000100a00 */
[----:B------:R-:W-:-:S03]  /*0160*/  SHF.R.S32.HI R0, RZ, 0x1f, R10 ;  /* 0x0000001fff007819 */ /* 0x000fc6000001140a */
[----:B------:R0:W-:Y:S04]  /*0170*/  STL.64 [R1], R2 ;  /* 0x0000000201007387 */ /* 0x0001e80000100a00 */
[----:B------:R0:W-:Y:S01]  /*0180*/  STL.64 [R1+0x8], R6 ;  /* 0x0000080601007387 */ /* 0x0001e20000100a00 */
[----:B-1----:R-:W-:Y:S05]  /*0190*/  @!P0 BRA `(.L_x_1) ;  /* 0x0000002400488947 */ /* 0x002fea0003800000 */
[----:B------:R-:W-:Y:S02]  /*01a0*/  IMAD.MOV.U32 R13, RZ, RZ, R0 ;  /* 0x000000ffff0d7224 */ /* 0x000fe400078e0000 */
[----:B------:R-:W-:Y:S02]  /*01b0*/  IMAD.MOV.U32 R11, RZ, RZ, RZ ;  /* 0x000000ffff0b7224 */ /* 0x000fe400078e00ff */
[----:B0-----:R-:W-:-:S07]  /*01c0*/  IMAD.MOV.U32 R2, RZ, RZ, R10 ;  /* 0x000000ffff027224 */ /* 0x001fce00078e000a */
.L_x_10:
[----:B------:R-:W-:Y:S01]  /*01d0*/  LOP3.LUT R0, R2, 0x3, RZ, 0xc0, !PT ;  /* 0x0000000302007812 */ /* 0x000fe200078ec0ff */
[----:B------:R-:W-:Y:S03]  /*01e0*/  BSSY.RECONVERGENT B1, `(.L_x_2) ;  /* 0x0000247000017945 */ /* 0x000fe60003800200 */
[----:B------:R-:W-:-:S04]  /*01f0*/  ISETP.NE.U32.AND P0, PT, R0, RZ, PT ;  /* 0x000000ff0000720c */ /* 0x000fc80003f05070 */
[----:B------:R-:W-:-:S13]  /*0200*/  ISETP.NE.AND.EX P0, PT, RZ, RZ, PT, P0 ;  /* 0x000000ffff00720c */ /* 0x000fda0003f05300 */
[----:B0-----:R-:W-:Y:S05]  /*0210*/  @!P0 BRA `(.L_x_3) ;  /* 0x00000024000c8947 */ /* 0x001fea0003800000 */
[----:B------:R-:W0:Y:S01]  /*0220*/  LDC.64 R8, c[0x4][RZ] ;  /* 0x01000000ff087b82 */ /* 0x000e220000000a00 */
[----:B------:R-:W-:Y:S01]  /*0230*/  IMAD.MOV.U32 R0, RZ, RZ, RZ ;  /* 0x000000ffff007224 */ /* 0x000fe200078e00ff */
[----:B------:R-:W-:Y:S02]  /*0240*/  CS2R R4, SRZ ;  /* 0x0000000000047805 */ /* 0x000fe4000001ff00 */
[----:B------:R-:W-:Y:S01]  /*0250*/  CS2R R6, SRZ ;  /* 0x0000000000067805 */ /* 0x000fe2000001ff00 */
[----:B------:R-:W-:Y:S02]  /*0260*/  IMAD.MOV.U32 R3, RZ, RZ, RZ ;  /* 0x000000ffff037224 */ /* 0x000fe400078e00ff */
[----:B0-----:R-:W-:-:S07]  /*0270*/  IMAD.WIDE.U32 R8, R11, 0xc80, R8 ;  /* 0x00000c800b087825 */ /* 0x001fce00078e0008 */
.L_x_5:
[----:B------:R-:W-:-:S06]  /*0280*/  IMAD R12, R0, 0x4, R1 ;  /* 0x00000004000c7824 */ /* 0x000fcc00078e0201 */
[----:B------:R-:W5:Y:S01]  /*0290*/  LDL R12, [R12+0x4] ;  /* 0x000004000c0c7983 */ /* 0x000f620000100800 */
[----:B------:R-:W-:-:S05]  /*02a0*/  UMOV UR4, URZ ;  /* 0x000000ff00047c82 */ /* 0x000fca0008000000 */
.L_x_4:
[----:B-----5:R-:W-:Y:S01]  /*02b0*/  SHF.R.U32.HI R22, RZ, UR4, R12 ;  /* 0x00000004ff167c19 */ /* 0x020fe2000801160c */
[----:B------:R-:W-:-:S03]  /*02c0*/  IMAD.SHL.U32 R14, R0, 0x20, RZ ;  /* 0x00000020000e7824 */ /* 0x000fc600078e00ff */
[----:B------:R-:W-:Y:S01]  /*02d0*/  LOP3.LUT R15, R22, 0x1, RZ, 0xc0, !PT ;  /* 0x00000001160f7812 */ /* 0x000fe200078ec0ff */
[----:B------:R-:W-:-:S03]  /*02e0*/  VIADD R14, R14, UR4 ;  /* 0x000000040e0e7c36 */ /* 0x000fc60008000000 */
[----:B------:R-:W-:Y:S01]  /*02f0*/  ISETP.NE.U32.AND P0, PT, R15, 0x1, PT ;  /* 0x000000010f00780c */ /* 0x000fe20003f05070 */
[----:B------:R-:W-:-:S03]  /*0300*/  IMAD R15, R14, 0x5, RZ ;  /* 0x000000050e0f7824 */ /* 0x000fc600078e02ff */
[----:B------:R-:W-:Y:S01]  /*0310*/  R2P PR, R22, 0x7e ;  /* 0x0000007e16007804 */ /* 0x000fe20000000000 */
[----:B------:R-:W-:-:S08]  /*0320*/  IMAD.WIDE.U32 R14, R15, 0x4, R8 ;  /* 0x000000040f0e7825 */ /* 0x000fd000078e0008 */
[----:B------:R-:W2:Y:S04]  /*0330*/  @!P0 LDG.E R16, desc[UR6][R14.64+0x10] ;  /* 0x000010060e108981 */ /* 0x000ea8000c1e1900 */
[----:B------:R-:W3:Y:S04]  /*0340*/  @P1 LDG.E R18, desc[UR6][R14.64+0x24] ;  /* 0x000024060e121981 */ /* 0x000ee8000c1e1900 */
[----:B------:R-:W4:Y:S04]  /*0350*/  @P2 LDG.E R20, desc[UR6][R14.64+0x38] ;  /* 0x000038060e142981 */ /* 0x000f28000c1e1900 */
[----:B------:R-:W4:Y:S04]  /*0360*/  @P3 LDG.E R24, desc[UR6][R14.64+0x4c] ;  /* 0x00004c060e183981 */ /* 0x000f28000c1e1900 */
[----:B------:R-:W4:Y:S04]  /*0370*/  @P4 LDG.E R26, desc[UR6][R14.64+0x60] ;  /* 0x000060060e1a4981 */ /* 0x000f28000c1e1900 */
[----:B------:R-:W4:Y:S04]  /*0380*/  @!P0 LDG.E R17, desc[UR6][R14.64+0x4] ;  /* 0x000004060e118981 */ /* 0x000f28000c1e1900 */
[----:B------:R-:W4:Y:S04]  /*0390*/  @!P0 LDG.E R19, desc[UR6][R14.64+0xc] ;  /* 0x00000c060e138981 */ /* 0x000f28000c1e1900 */
[----:B------:R-:W4:Y:S04]  /*03a0*/  @P1 LDG.E R21, desc[UR6][R14.64+0x18] ;  /* 0x000018060e151981 */ /* 0x000f28000c1e1900 */
[----:B------:R-:W4:Y:S04]  /*03b0*/  @P3 LDG.E R23, desc[UR6][R14.64+0x40] ;  /* 0x000040060e173981 */ /* 0x000f28000c1e1900 */
[----:B------:R-:W4:Y:S04]  /*03c0*/  @P5 LDG.E R25, desc[UR6][R14.64+0x70] ;  /* 0x000070060e195981 */ /* 0x000f28000c1e1900 */
[----:B------:R-:W4:Y:S01]  /*03d0*/  @P6 LDG.E R28, desc[UR6][R14.64+0x88] ;  /* 0x000088060e1c6981 */ /* 0x000f22000c1e1900 */
[----:B--2---:R-:W-:-:S03]  /*03e0*/  @!P0 LOP3.LUT R5, R5, R16, RZ, 0x3c, !PT ;  /* 0x0000001005058212 */ /* 0x004fc600078e3cff */
[----:B------:R-:W2:Y:S01]  /*03f0*/  @!P0 LDG.E R16, desc[UR6][R14.64] ;  /* 0x000000060e108981 */ /* 0x000ea2000c1e1900 */
[----:B---3--:R-:W-:-:S03]  /*0400*/  @P1 LOP3.LUT R5, R5, R18, RZ, 0x3c, !PT ;  /* 0x0000001205051212 */ /* 0x008fc600078e3cff */
[----:B------:R-:W3:Y:S01]  /*0410*/  @!P0 LDG.E R18, desc[UR6][R14.64+0x8] ;  /* 0x000008060e128981 */ /* 0x000ee2000c1e1900 */
[----:B----4-:R-:W-:-:S03]  /*0420*/  @P2 LOP3.LUT R5, R5, R20, RZ, 0x3c, !PT ;  /* 0x0000001405052212 */ /* 0x010fc600078e3cff */
[----:B------:R-:W4:Y:S01]  /*0430*/  @P1 LDG.E R20, desc[UR6][R14.64+0x14] ;  /* 0x000014060e141981 */ /* 0x000f22000c1e1900 */
[----:B------:R-:W-:-:S03]  /*0440*/  @P3 LOP3.LUT R5, R5, R24, RZ, 0x3c, !PT ;  /* 0x0000001805053212 */ /* 0x000fc600078e3cff */
[----:B------:R-:W4:Y:S01]  /*0450*/  @P5 LDG.E R24, desc[UR6][R14.64+0x74] ;  /* 0x000074060e185981 */ /* 0x000f22000c1e1900 */
[----:B------:R-:W-:-:S03]  /*0460*/  @P4 LOP3.LUT R5, R5, R26, RZ, 0x3c, !PT ;  /* 0x0000001a05054212 */ /* 0x000fc600078e3cff */
[----:B------:R-:W4:Y:S01]  /*0470*/  @P3 LDG.E R26, desc[UR6][R14.64+0x44] ;  /* 0x000044060e1a3981 */ /* 0x000f22000c1e1900 */
[----:B------:R-:W-:-:S03]  /*0480*/  @!P0 LOP3.LUT R6, R6, R17, RZ, 0x3c, !PT ;  /* 0x0000001106068212 */ /* 0x000fc600078e3cff */
[----:B------:R-:W4:Y:S01]  /*0490*/  @P1 LDG.E R17, desc[UR6][R14.64+0x20] ;  /* 0x000020060e111981 */ /* 0x000f22000c1e1900 */
[----:B------:R-:W-:-:S03]  /*04a0*/  @!P0 LOP3.LUT R4, R4, R19, RZ, 0x3c, !PT ;  /* 0x0000001304048212 */ /* 0x000fc600078e3cff */
[----:B------:R-:W4:Y:S01]  /*04b0*/  @P2 LDG.E R19, desc[UR6][R14.64+0x2c] ;  /* 0x00002c060e132981 */ /* 0x000f22000c1e1900 */
[----:B------:R-:W-:-:S03]  /*04c0*/  @P1 LOP3.LUT R6, R6, R21, RZ, 0x3c, !PT ;  /* 0x0000001506061212 */ /* 0x000fc600078e3cff */
[----:B------:R-:W4:Y:S01]  /*04d0*/  @P2 LDG.E R21, desc[UR6][R14.64+0x34] ;  /* 0x000034060e152981 */ /* 0x000f22000c1e1900 */
[----:B--2---:R-:W-:-:S03]  /*04e0*/  @!P0 LOP3.LUT R3, R3, R16, RZ, 0x3c, !PT ;  /* 0x0000001003038212 */ /* 0x004fc600078e3cff */
[----:B------:R-:W2:Y:S01]  /*04f0*/  @P1 LDG.E R16, desc[UR6][R14.64+0x1c] ;  /* 0x00001c060e101981 */ /* 0x000ea2000c1e1900 */
[----:B---3--:R-:W-:-:S03]  /*0500*/  @!P0 LOP3.LUT R7, R7, R18, RZ, 0x3c, !PT ;  /* 0x0000001207078212 */ /* 0x008fc600078e3cff */
[----:B------:R-:W3:Y:S01]  /*0510*/  @P2 LDG.E R18, desc[UR6][R14.64+0x28] ;  /* 0x000028060e122981 */ /* 0x000ee2000c1e1900 */
[----:B----4-:R-:W-:-:S03]  /*0520*/  @P1 LOP3.LUT R3, R3, R20, RZ, 0x3c, !PT ;  /* 0x0000001403031212 */ /* 0x010fc600078e3cff */
[----:B------:R-:W4:Y:S01]  /*0530*/  @P2 LDG.E R20, desc[UR6][R14.64+0x30] ;  /* 0x000030060e142981 */ /* 0x000f22000c1e1900 */
[----:B------:R-:W-:-:S03]  /*0540*/  @P5 LOP3.LUT R5, R5, R24, RZ, 0x3c, !PT ;  /* 0x0000001805055212 */ /* 0x000fc600078e3cff */
[----:B------:R-:W4:Y:S01]  /*0550*/  @P3 LDG.E R24, desc[UR6][R14.64+0x3c] ;  /* 0x00003c060e183981 */ /* 0x000f22000c1e1900 */
[----:B------:R-:W-:-:S03]  /*0560*/  @P1 LOP3.LUT R4, R4, R17, RZ, 0x3c, !PT ;  /* 0x0000001104041212 */ /* 0x000fc600078e3cff */
[----:B------:R-:W4:Y:S01]  /*0570*/  @P3 LDG.E R17, desc[UR6][R14.64+0x48] ;  /* 0x000048060e113981 */ /* 0x000f22000c1e1900 */
[----:B------:R-:W-:-:S03]  /*0580*/  @P2 LOP3.LUT R6, R6, R19, RZ, 0x3c, !PT ;  /* 0x0000001306062212 */ /* 0x000fc600078e3cff */
[----:B------:R-:W4:Y:S01]  /*0590*/  @P4 LDG.E R19, desc[UR6][R14.64+0x54] ;  /* 0x000054060e134981 */ /* 0x000f22000c1e1900 */
[----:B------:R-:W-:Y:S02]  /*05a0*/  @P2 LOP3.LUT R4, R4, R21, RZ, 0x3c, !PT ;  /* 0x0000001504042212 */ /* 0x000fe400078e3cff */
[----:B------:R-:W-:Y:S01]  /*05b0*/  @P3 LOP3.LUT R6, R6, R23, RZ, 0x3c, !PT ;  /* 0x0000001706063212 */ /* 0x000fe200078e3cff */
[----:B------:R-:W4:Y:S04]  /*05c0*/  @P4 LDG.E R21, desc[UR6][R14.64+0x5c] ;  /* 0x00005c060e154981 */ /* 0x000f28000c1e1900 */
[----:B------:R-:W4:Y:S01]  /*05d0*/  @P5 LDG.E R23, desc[UR6][R14.64+0x68] ;  /* 0x000068060e175981 */ /* 0x000f22000c1e1900 */
[----:B--2---:R-:W-:-:S03]  /*05e0*/  @P1 LOP3.LUT R7, R7, R16, RZ, 0x3c, !PT ;  /* 0x0000001007071212 */ /* 0x004fc600078e3cff */
[----:B------:R-:W2:Y:S01]  /*05f0*/  @P4 LDG.E R16, desc[UR6][R14.64+0x50] ;  /* 0x000050060e104981 */ /* 0x000ea2000c1e1900 */
[----:B---3--:R-:W-:-:S03]  /*0600*/  @P2 LOP3.LUT R3, R3, R18, RZ, 0x3c, !PT ;  /* 0x0000001203032212 */ /* 0x008fc600078e3cff */
[----:B------:R-:W3:Y:S01]  /*0610*/  @P4 LDG.E R18, desc[UR6][R14.64+0x58] ;  /* 0x000058060e124981 */ /* 0x000ee2000c1e1900 */
[----:B----4-:R-:W-:-:S03]  /*0620*/  @P2 LOP3.LUT R7, R7, R20, RZ, 0x3c, !PT ;  /* 0x0000001407072212 */ /* 0x010fc600078e3cff */
[----:B------:R-:W4:Y:S01]  /*0630*/  @P5 LDG.E R20, desc[UR6][R14.64+0x64] ;  /* 0x000064060e145981 */ /* 0x000f22000c1e1900 */
[----:B------:R-:W-:-:S03]  /*0640*/  @P3 LOP3.LUT R3, R3, R24, RZ, 0x3c, !PT ;  /* 0x0000001803033212 */ /* 0x000fc600078e3cff */
[----:B------:R-:W4:Y:S01]  /*0650*/  @P5 LDG.E R24, desc[UR6][R14.64+0x6c] ;  /* 0x00006c060e185981 */ /* 0x000f22000c1e1900 */
[----:B------:R-:W-:Y:S02]  /*0660*/  LOP3.LUT P0, RZ, R22, 0x80, RZ, 0xc0, !PT ;  /* 0x0000008016ff7812 */ /* 0x000fe4000780c0ff */
[----:B------:R-:W-:Y:S02]  /*0670*/  @P3 LOP3.LUT R7, R7, R26, RZ, 0x3c, !PT ;  /* 0x0000001a07073212 */ /* 0x000fe400078e3cff */
[----:B------:R-:W-:Y:S02]  /*0680*/  @P3 LOP3.LUT R4, R4, R17, RZ, 0x3c, !PT ;  /* 0x0000001104043212 */ /* 0x000fe400078e3cff */
[----:B------:R-:W4:Y:S01]  /*0690*/  @P6 LDG.E R17, desc[UR6][R14.64+0x7c] ;  /* 0x00007c060e116981 */ /* 0x000f22000c1e1900 */
[----:B------:R-:W-:-:S03]  /*06a0*/  @P4 LOP3.LUT R6, R6, R19, RZ, 0x3c, !PT ;  /* 0x0000001306064212 */ /* 0x000fc600078e3cff */
[----:B------:R-:W4:Y:S01]  /*06b0*/  @P6 LDG.E R19, desc[UR6][R14.64+0x84] ;  /* 0x000084060e136981 */ /* 0x000f22000c1e1900 */
[----:B------:R-:W-:-:S03]  /*06c0*/  @P4 LOP3.LUT R4, R4, R21, RZ, 0x3c, !PT ;  /* 0x0000001504044212 */ /* 0x000fc600078e3cff */
[----:B------:R-:W4:Y:S01]  /*06d0*/  @P0 LDG.E R26, desc[UR6][R14.64+0x9c] ;  /* 0x00009c060e1a0981 */ /* 0x000f22000c1e1900 */
[----:B------:R-:W-:-:S03]  /*06e0*/  @P5 LOP3.LUT R6, R6, R23, RZ, 0x3c, !PT ;  /* 0x0000001706065212 */ /* 0x000fc600078e3cff */
        /* <DEDUP_REMOVED lines=10> */
[----:B------:R-:W-:Y:S02]  /*0790*/  @P5 LOP3.LUT R4, R4, R25, RZ, 0x3c, !PT ;  /* 0x0000001904045212 */ /* 0x000fe400078e3cff */
[----:B------:R-:W-:Y:S02]  /*07a0*/  @P6 LOP3.LUT R5, R5, R28, RZ, 0x3c, !PT ;  /* 0x0000001c05056212 */ /* 0x000fe400078e3cff */
[----:B------:R-:W-:Y:S02]  /*07b0*/  @P6 LOP3.LUT R6, R6, R17, RZ, 0x3c, !PT ;  /* 0x0000001106066212 */ /* 0x000fe400078e3cff */
[----:B------:R-:W-:Y:S02]  /*07c0*/  @P6 LOP3.LUT R4, R4, R19, RZ, 0x3c, !PT ;  /* 0x0000001304046212 */ /* 0x000fe400078e3cff */
[----:B------:R-:W-:Y:S02]  /*07d0*/  @P0 LOP3.LUT R5, R5, R26, RZ, 0x3c, !PT ;  /* 0x0000001a05050212 */ /* 0x000fe400078e3cff */
[----:B------:R-:W-:-:S02]  /*07e0*/  @P0 LOP3.LUT R6, R6, R21, RZ, 0x3c, !PT ;  /* 0x0000001506060212 */ /* 0x000fc400078e3cff */
[----:B------:R-:W-:Y:S02]  /*07f0*/  @P0 LOP3.LUT R4, R4, R23, RZ, 0x3c, !PT ;  /* 0x0000001704040212 */ /* 0x000fe400078e3cff */
[----:B--2---:R-:W-:Y:S02]  /*0800*/  @P6 LOP3.LUT R3, R3, R16, RZ, 0x3c, !PT ;  /* 0x0000001003036212 */ /* 0x004fe400078e3cff */
[----:B---3--:R-:W-:Y:S02]  /*0810*/  @P6 LOP3.LUT R7, R7, R18, RZ, 0x3c, !PT ;  /* 0x0000001207076212 */ /* 0x008fe400078e3cff */
[----:B----4-:R-:W-:Y:S02]  /*0820*/  @P0 LOP3.LUT R3, R3, R20, RZ, 0x3c, !PT ;  /* 0x0000001403030212 */ /* 0x010fe400078e3cff */
[----:B------:R-:W-:Y:S02]  /*0830*/  @P0 LOP3.LUT R7, R7, R24, RZ, 0x3c, !PT ;  /* 0x0000001807070212 */ /* 0x000fe400078e3cff */
[----:B------:R-:W-:-:S13]  /*0840*/  R2P PR, R22.B1, 0x7f ;  /* 0x0000007f16007804 */ /* 0x000fda0000001000 */
[----:B------:R-:W2:Y:S04]  /*0850*/  @P0 LDG.E R18, desc[UR6][R14.64+0xa0] ;  /* 0x0000a0060e120981 */ /* 0x000ea8000c1e1900 */
[----:B------:R-:W3:Y:S04]  /*0860*/  @P0 LDG.E R19, desc[UR6][R14.64+0xa4] ;  /* 0x0000a4060e130981 */ /* 0x000ee8000c1e1900 */
[----:B------:R-:W4:Y:S04]  /*0870*/  @P0 LDG.E R20, desc[UR6][R14.64+0xa8] ;  /* 0x0000a8060e140981 */ /* 0x000f28000c1e1900 */
[----:B------:R-:W4:Y:S04]  /*0880*/  @P0 LDG.E R21, desc[UR6][R14.64+0xac] ;  /* 0x0000ac060e150981 */ /* 0x000f28000c1e1900 */
[----:B------:R-:W4:Y:S04]  /*0890*/  @P0 LDG.E R24, desc[UR6][R14.64+0xb0] ;  /* 0x0000b0060e180981 */ /* 0x000f28000c1e1900 */
[----:B------:R-:W4:Y:S04]  /*08a0*/  @P1 LDG.E R16, desc[UR6][R14.64+0xbc] ;  /* 0x0000bc060e101981 */ /* 0x000f28000c1e1900 */
[----:B------:R-:W4:Y:S04]  /*08b0*/  @P1 LDG.E R26, desc[UR6][R14.64+0xb4] ;  /* 0x0000b4060e1a1981 */ /* 0x000f28000c1e1900 */
        /* <DEDUP_REMOVED lines=11> */
[----:B------:R-:W-:Y:S01]  /*0970*/  LOP3.LUT P0, RZ, R22, 0x8000, RZ, 0xc0, !PT ;  /* 0x0000800016ff7812 */ /* 0x000fe2000780c0ff */
[----:B------:R-:W4:Y:S01]  /*0980*/  @P2 LDG.E R24, desc[UR6][R14.64+0xd8] ;  /* 0x0000d8060e182981 */ /* 0x000f22000c1e1900 */
[----:B------:R-:W-:-:S03]  /*0990*/  @P1 LOP3.LUT R7, R7, R16, RZ, 0x3c, !PT ;  /* 0x0000001007071212 */ /* 0x000fc600078e3cff */
[----:B------:R-:W4:Y:S01]  /*09a0*/  @P2 LDG.E R22, desc[UR6][R14.64+0xd0] ;  /* 0x0000d0060e162981 */ /* 0x000f22000c1e1900 */
[----:B------:R-:W-:-:S03]  /*09b0*/  @P1 LOP3.LUT R3, R3, R26, RZ, 0x3c, !PT ;  /* 0x0000001a03031212 */ /* 0x000fc600078e3cff */
[----:B------:R-:W4:Y:S01]  /*09c0*/  @P3 LDG.E R16, desc[UR6][R14.64+0xe4] ;  /* 0x0000e4060e103981 */ /* 0x000f22000c1e1900 */
[----:B------:R-:W-:-:S03]  /*09d0*/  @P1 LOP3.LUT R6, R6, R23, RZ, 0x3c, !PT ;  /* 0x0000001706061212 */ /* 0x000fc600078e3cff */
[----:B------:R-:W4:Y:S01]  /*09e0*/  @P3 LDG.E R26, desc[UR6][R14.64+0xdc] ;  /* 0x0000dc060e1a3981 */ /* 0x000f22000c1e1900 */
[----:B------:R-:W-:-:S03]  /*09f0*/  @P1 LOP3.LUT R4, R4, R17, RZ, 0x3c, !PT ;  /* 0x0000001104041212 */ /* 0x000fc600078e3cff */
        /* <DEDUP_REMOVED lines=43> */
[----:B------:R-:W-:-:S04]  /*0cb0*/  UIADD3 UR4, UPT, UPT, UR4, 0x10, URZ ;  /* 0x0000001004047890 */ /* 0x000fc8000fffe0ff */
[----:B------:R-:W-:Y:S01]  /*0cc0*/  UISETP.NE.AND UP0, UPT, UR4, 0x20, UPT ;  /* 0x000000200400788c */ /* 0x000fe2000bf05270 */
[----:B--2---:R-:W-:Y:S02]  /*0cd0*/  @P5 LOP3.LUT R5, R5, R18, RZ, 0x3c, !PT ;  /* 0x0000001205055212 */ /* 0x004fe400078e3cff */
[----:B---3--:R-:W-:Y:S02]  /*0ce0*/  @P6 LOP3.LUT R6, R6, R19, RZ, 0x3c, !PT ;  /* 0x0000001306066212 */ /* 0x008fe400078e3cff */
[----:B----4-:R-:W-:Y:S02]  /*0cf0*/  @P6 LOP3.LUT R3, R3, R20, RZ, 0x3c, !PT ;  /* 0x0000001403036212 */ /* 0x010fe400078e3cff */
[----:B------:R-:W-:Y:S02]  /*0d00*/  @P6 LOP3.LUT R4, R4, R21, RZ, 0x3c, !PT ;  /* 0x0000001504046212 */ /* 0x000fe400078e3cff */
[----:B------:R-:W-:Y:S02]  /*0d10*/  @P6 LOP3.LUT R7, R7, R22, RZ, 0x3c, !PT ;  /* 0x0000001607076212 */ /* 0x000fe400078e3cff */
[----:B------:R-:W-:-:S02]  /*0d20*/  @P6 LOP3.LUT R5, R5, R16, RZ, 0x3c, !PT ;  /* 0x0000001005056212 */ /* 0x000fc400078e3cff */
[----:B------:R-:W-:Y:S02]  /*0d30*/  @P0 LOP3.LUT R3, R3, R24, RZ, 0x3c, !PT ;  /* 0x0000001803030212 */ /* 0x000fe400078e3cff */
[----:B------:R-:W-:Y:S02]  /*0d40*/  @P0 LOP3.LUT R5, R5, R28, RZ, 0x3c, !PT ;  /* 0x0000001c05050212 */ /* 0x000fe400078e3cff */
[----:B------:R-:W-:Y:S02]  /*0d50*/  @P0 LOP3.LUT R7, R7, R26, RZ, 0x3c, !PT ;  /* 0x0000001a07070212 */ /* 0x000fe400078e3cff */
[----:B------:R-:W-:Y:S02]  /*0d60*/  @P0 LOP3.LUT R4, R4, R23, RZ, 0x3c, !PT ;  /* 0x0000001704040212 */ /* 0x000fe400078e3cff */
[----:B------:R-:W-:Y:S01]  /*0d70*/  @P0 LOP3.LUT R6, R6, R17, RZ, 0x3c, !PT ;  /* 0x0000001106060212 */ /* 0x000fe200078e3cff */
[----:B------:R-:W-:Y:S06]  /*0d80*/  BRA.U UP0, `(.L_x_4) ;  /* 0xfffffff500487547 */ /* 0x000fec000b83ffff */
[----:B------:R-:W-:-:S05]  /*0d90*/  VIADD R0, R0, 0x1 ;  /* 0x0000000100007836 */ /* 0x000fca0000000000 */
[----:B------:R-:W-:-:S13]  /*0da0*/  ISETP.NE.AND P0, PT, R0, 0x5, PT ;  /* 0x000000050000780c */ /* 0x000fda0003f05270 */
[----:B------:R-:W-:Y:S05]  /*0db0*/  @P0 BRA `(.L_x_5) ;  /* 0xfffffff400300947 */ /* 0x000fea000383ffff */
[----:B------:R-:W-:Y:S01]  /*0dc0*/  LOP3.LUT R0, R2, 0x3, RZ, 0xc0, !PT ;  /* 0x0000000302007812 */ /* 0x000fe200078ec0ff */
[----:B------:R0:W-:Y:S03]  /*0dd0*/  STL.64 [R1+0x8], R6 ;  /* 0x0000080601007387 */ /* 0x0001e60000100a00 */
[----:B------:R-:W-:Y:S01]  /*0de0*/  ISETP.NE.U32.AND P0, PT, R0, 0x1, PT ;  /* 0x000000010000780c */ /* 0x000fe20003f05070 */
[----:B------:R0:W-:Y:S03]  /*0df0*/  STL.64 [R1+0x10], R4 ;  /* 0x0000100401007387 */ /* 0x0001e60000100a00 */
[----:B------:R-:W-:Y:S01]  /*0e00*/  ISETP.NE.AND.EX P0, PT, RZ, RZ, PT, P0 ;  /* 0x000000ffff00720c */ /* 0x000fe20003f05300 */
[----:B------:R0:W-:-:S12]  /*0e10*/  STL [R1+0x4], R3 ;  /* 0x0000040301007387 */ /* 0x0001d80000100800 */
[----:B0-----:R-:W-:Y:S05]  /*0e20*/  @!P0 BRA `(.L_x_3) ;  /* 0x0000001800088947 */ /* 0x001fea0003800000 */
[----:B------:R-:W-:Y:S01]  /*0e30*/  UMOV UR4, URZ ;  /* 0x000000ff00047c82 */ /* 0x000fe20008000000 */
[----:B------:R-:W-:Y:S01]  /*0e40*/  UMOV UR5, URZ ;  /* 0x000000ff00057c82 */ /* 0x000fe20008000000 */
[----:B------:R-:W-:Y:S02]  /*0e50*/  IMAD.MOV.U32 R0, RZ, RZ, RZ ;  /* 0x000000ffff007224 */ /* 0x000fe400078e00ff */
[----:B------:R-:W-:Y:S02]  /*0e60*/  IMAD.MOV.U32 R4, RZ, RZ, RZ ;  /* 0x000000ffff047224 */ /* 0x000fe400078e00ff */
[----:B------:R-:W-:Y:S02]  /*0e70*/  IMAD.MOV.U32 R7, RZ, RZ, RZ ;  /* 0x000000ffff077224 */ /* 0x000fe400078e00ff */
[----:B------:R-:W-:Y:S02]  /*0e80*/  IMAD.MOV.U32 R3, RZ, RZ, RZ ;  /* 0x000000ffff037224 */ /* 0x000fe400078e00ff */
[----:B------:R-:W-:-:S02]  /*0e90*/  IMAD.U32 R5, RZ, RZ, UR4 ;  /* 0x00000004ff057e24 */ /* 0x000fc4000f8e00ff */
[----:B------:R-:W-:-:S07]  /*0ea0*/  IMAD.U32 R6, RZ, RZ, UR5 ;  /* 0x00000005ff067e24 */ /* 0x000fce000f8e00ff */
.L_x_7:
[----:B------:R-:W-:-:S06]  /*0eb0*/  IMAD R12, R0, 0x4, R1 ;  /* 0x00000004000c7824 */ /* 0x000fcc00078e0201 */
[----:B------:R-:W5:Y:S01]  /*0ec0*/  LDL R12, [R12+0x4] ;  /* 0x000004000c0c7983 */ /* 0x000f620000100800 */
[----:B------:R-:W-:-:S05]  /*0ed0*/  UMOV UR4, URZ ;  /* 0x000000ff00047c82 */ /* 0x000fca0008000000 */
.L_x_6:
        /* <DEDUP_REMOVED lines=178> */
[----:B------:R0:W-:Y:S03]  /*1a00*/  STL [R1+0x4], R3 ;  /* 0x0000040301007387 */ /* 0x0001e60000100800 */
[----:B------:R-:W-:Y:S01]  /*1a10*/  ISETP.NE.U32.AND P0, PT, R0, 0x3, PT ;  /* 0x000000030000780c */ /* 0x000fe20003f05070 */
[----:B------:R0:W-:Y:S03]  /*1a20*/  STL.64 [R1+0x8], R6 ;  /* 0x0000080601007387 */ /* 0x0001e60000100a00 */
[----:B------:R-:W-:Y:S01]  /*1a30*/  ISETP.NE.AND.EX P0, PT, RZ, RZ, PT, P0 ;  /* 0x000000ffff00720c */ /* 0x000fe20003f05300 */
[----:B------:R0:W-:-:S12]  /*1a40*/  STL.64 [R1+0x10], R4 ;  /* 0x0000100401007387 */ /* 0x0001d80000100a00 */
[----:B0-----:R-:W-:Y:S05]  /*1a50*/  @P0 BRA `(.L_x_3) ;  /* 0x0000000800fc0947 */ /* 0x001fea0003800000 */
        /* <DEDUP_REMOVED lines=8> */
.L_x_9:
[----:B------:R-:W-:-:S06]  /*1ae0*/  IMAD R12, R0, 0x4, R1 ;  /* 0x00000004000c7824 */ /* 0x000fcc00078e0201 */
[----:B------:R-:W5:Y:S01]  /*1af0*/  LDL R12, [R12+0x4] ;  /* 0x000004000c0c7983 */ /* 0x000f620000100800 */
[----:B------:R-:W-:-:S05]  /*1b00*/  UMOV UR4, URZ ;  /* 0x000000ff00047c82 */ /* 0x000fca0008000000 */
.L_x_8:
        /* <DEDUP_REMOVED lines=177> */
[----:B------:R0:W-:Y:S04]  /*2620*/  STL [R1+0x4], R3 ;  /* 0x0000040301007387 */ /* 0x0001e80000100800 */
[----:B------:R0:W-:Y:S04]  /*2630*/  STL.64 [R1+0x8], R6 ;  /* 0x0000080601007387 */ /* 0x0001e80000100a00 */
[----:B------:R0:W-:Y:S02]  /*2640*/  STL.64 [R1+0x10], R4 ;  /* 0x0000100401007387 */ /* 0x0001e40000100a00 */
.L_x_3:
[----:B------:R-:W-:Y:S05]  /*2650*/  BSYNC.RECONVERGENT B1 ;  /* 0x0000000000017941 */ /* 0x000fea0003800200 */
.L_x_2:
[C---:B------:R-:W-:Y:S01]  /*2660*/  ISETP.GT.U32.AND P0, PT, R2.reuse, 0x3, PT ;  /* 0x000000030200780c */ /* 0x040fe20003f04070 */
[----:B------:R-:W-:Y:S01]  /*2670*/  VIADD R11, R11, 0x1 ;  /* 0x000000010b0b7836 */ /* 0x000fe20000000000 */
[--C-:B------:R-:W-:Y:S02]  /*2680*/  SHF.R.U64 R2, R2, 0x2, R13.reuse ;  /* 0x0000000202027819 */ /* 0x100fe4000000120d */
[----:B------:R-:W-:Y:S02]  /*2690*/  ISETP.GT.U32.AND.EX P0, PT, R13, RZ, PT, P0 ;  /* 0x000000ff0d00720c */ /* 0x000fe40003f04100 */
[----:B------:R-:W-:-:S11]  /*26a0*/  SHF.R.U32.HI R13, RZ, 0x2, R13 ;  /* 0x00000002ff0d7819 */ /* 0x000fd6000001160d */
[----:B------:R-:W-:Y:S05]  /*26b0*/  @P0 BRA `(.L_x_10) ;  /* 0xffffffd800c40947 */ /* 0x000fea000383ffff */
.L_x_1:
[----:B------:R-:W-:Y:S05]  /*26c0*/  BSYNC.RECONVERGENT B0 ;  /* 0x0000000000007941 */ /* 0x000fea0003800200 */
.L_x_0:
[----:B------:R-:W-:Y:S01]  /*26d0*/  SHF.R.U32.HI R0, RZ, 0x2, R3 ;  /* 0x00000002ff007819 */ /* 0x000fe20000011603 */
[----:B0-----:R-:W0:Y:S01]  /*26e0*/  LDC R4, c[0x0][0x388] ;  /* 0x0000e200ff047b82 */ /* 0x001e220000000800 */
[----:B------:R-:W-:Y:S01]  /*26f0*/  SHF.R.U32.HI R7, RZ, 0x2, R6 ;  /* 0x00000002ff077819 */ /* 0x000fe20000011606 */
[----:B------:R-:W1:Y:S01]  /*2700*/  LDCU.64 UR4, c[0x0][0x380] ;  /* 0x00007000ff0477ac */ /* 0x000e620008000a00 */
[----:B------:R-:W-:Y:S01]  /*2710*/  LOP3.LUT R0, R0, R3, RZ, 0x3c, !PT ;  /* 0x0000000300007212 */ /* 0x000fe200078e3cff */
[----:B------:R-:W-:Y:S01]  /*2720*/  IMAD.SHL.U32 R3, R5, 0x10, RZ ;  /* 0x0000001005037824 */ /* 0x000fe200078e00ff */
[----:B------:R-:W-:-:S03]  /*2730*/  LOP3.LUT R7, R7, R6, RZ, 0x3c, !PT ;  /* 0x0000000607077212 */ /* 0x000fc600078e3cff */
[----:B------:R-:W-:-:S05]  /*2740*/  IMAD.SHL.U32 R2, R0, 0x2, RZ ;  /* 0x0000000200027824 */ /* 0x000fca00078e00ff */
[----:B------:R-:W-:Y:S01]  /*2750*/  LOP3.LUT R2, R0, R2, R3, 0x96, !PT ;  /* 0x0000000200027212 */ /* 0x000fe200078e9603 */
[----:B------:R-:W-:-:S03]  /*2760*/  IMAD.SHL.U32 R3, R7, 0x2, RZ ;  /* 0x0000000207037824 */ /* 0x000fc600078e00ff */
[----:B------:R-:W-:Y:S02]  /*2770*/  LOP3.LUT R2, R2, R5, RZ, 0x3c, !PT ;  /* 0x0000000502027212 */ /* 0x000fe400078e3cff */
[----:B------:R-:W-:-:S03]  /*2780*/  SHF.R.S32.HI R5, RZ, 0x1f, R10 ;  /* 0x0000001fff057819 */ /* 0x000fc6000001140a */
[----:B------:R-:W-:Y:S01]  /*2790*/  IMAD.SHL.U32 R0, R2, 0x10, RZ ;  /* 0x0000001002007824 */ /* 0x000fe200078e00ff */
[----:B0-----:R-:W-:-:S04]  /*27a0*/  LOP3.LUT R4, R4, 0xaad26b49, RZ, 0x3c, !PT ;  /* 0xaad26b4904047812 */ /* 0x001fc800078e3cff */
[----:B------:R-:W-:Y:S01]  /*27b0*/  LOP3.LUT R3, R7, R3, R0, 0x96, !PT ;  /* 0x0000000307037212 */ /* 0x000fe200078e9600 */
[----:B------:R-:W-:Y:S02]  /*27c0*/  IMAD.MOV.U32 R0, RZ, RZ, 0x2f800000 ;  /* 0x2f800000ff007424 */ /* 0x000fe400078e00ff */
[----:B------:R-:W-:Y:S01]  /*27d0*/  IMAD R4, R4, 0x4182bed5, RZ ;  /* 0x4182bed504047824 */ /* 0x000fe200078e02ff */
[----:B------:R-:W-:-:S04]  /*27e0*/  LOP3.LUT R3, R3, R2, RZ, 0x3c, !PT ;  /* 0x0000000203037212 */ /* 0x000fc800078e3cff */
[C---:B------:R-:W-:Y:S02]  /*27f0*/  IADD3 R3, PT, PT, R4.reuse, -0x25fe145e, R3 ;  /* 0xda01eba204037810 */ /* 0x040fe40007ffe003 */
[----:B------:R-:W-:Y:S02]  /*2800*/  IADD3 R2, PT, PT, R4, -0x26039c23, R2 ;  /* 0xd9fc63dd04027810 */ /* 0x000fe40007ffe002 */
[----:B------:R-:W-:Y:S02]  /*2810*/  I2FP.F32.U32 R3, R3 ;  /* 0x0000000300037245 */ /* 0x000fe40000201000 */
[----:B------:R-:W-:-:S03]  /*2820*/  I2FP.F32.U32 R2, R2 ;  /* 0x0000000200027245 */ /* 0x000fc60000201000 */
[-C--:B------:R-:W-:Y:S02]  /*2830*/  FFMA R3, R3, R0.reuse, 1.1641532182693481445e-10 ;  /* 0x2f00000003037423 */ /* 0x080fe40000000000 */
[----:B------:R-:W-:Y:S02]  /*2840*/  FFMA R2, R2, R0, 1.1641532182693481445e-10 ;  /* 0x2f00000002027423 */ /* 0x000fe40000000000 */
[----:B------:R-:W-:-:S04]  /*2850*/  FMUL R3, R3, R3 ;  /* 0x0000000303037220 */ /* 0x000fc80000400000 */
[----:B------:R-:W-:Y:S01]  /*2860*/  FFMA R3, R2, R2, R3 ;  /* 0x0000000202037223 */ /* 0x000fe20000000003 */
[----:B-1----:R-:W-:-:S04]  /*2870*/  LEA R2, P1, R10, UR4, 0x2 ;  /* 0x000000040a027c11 */ /* 0x002fc8000f8210ff */
[----:B------:R-:W-:Y:S02]  /*2880*/  FSETP.GTU.AND P0, PT, R3, 1, PT ;  /* 0x3f8000000300780b */ /* 0x000fe40003f0c000 */
[----:B------:R-:W-:Y:S02]  /*2890*/  LEA.HI.X R3, R10, UR5, R5, 0x2, P1 ;  /* 0x000000050a037c11 */ /* 0x000fe400088f1405 */
[----:B------:R-:W-:-:S05]  /*28a0*/  SEL R5, RZ, 0x1, P0 ;  /* 0x00000001ff057807 */ /* 0x000fca0000000000 */
[----:B------:R-:W-:Y:S01]  /*28b0*/  STG.E desc[UR6][R2.64], R5 ;  /* 0x0000000502007986 */ /* 0x000fe2000c101906 */
[----:B------:R-:W-:Y:S05]  /*28c0*/  EXIT ;  /* 0x000000000000794d */ /* 0x000fea0003800000 */
.L_x_11:
[----:B------:R-:W-:-:S00]  /*28d0*/  BRA `(.L_x_11) ;  /* 0xfffffffc00fc7947 */ /* 0x000fc0000383ffff */
[----:B------:R-:W-:-:S00]  /*28e0*/  NOP ;  /* 0x0000000000007918 */ /* 0x000fc00000000000 */
        /* <DEDUP_REMOVED lines=9> */
.L_x_12:


//--------------------- .nv.global.init           --------------------------
	.section	.nv.global.init,"aw",@progbits
	.align	4
.nv.global.init:
	.type		mrg32k3aM1SubSeq,@object
	.size		mrg32k3aM1SubSeq,(mrg32k3aM2SubSeq - mrg32k3aM1SubSeq)
mrg32k3aM1SubSeq:
        /*0000*/ 	.byte	0x0b, 0xcc, 0xee, 0x04, 0x73, 0x29, 0x8b, 0x6f, 0xf6, 0x53, 0x03, 0xf6, 0x23, 0xf6, 0xea, 0xda
        /* <DEDUP_REMOVED lines=125> */
	.type		mrg32k3aM2SubSeq,@object
	.size		mrg32k3aM2SubSeq,(mrg32k3aM1 - mrg32k3aM2SubSeq)
mrg32k3aM2SubSeq:
        /* <DEDUP_REMOVED lines=126> */
	.type		mrg32k3aM1,@object
	.size		mrg32k3aM1,(mrg32k3aM1Seq - mrg32k3aM1)
mrg32k3aM1:
        /* <DEDUP_REMOVED lines=144> */
	.type		mrg32k3aM1Seq,@object
	.size		mrg32k3aM1Seq,(mrg32k3aM2 - mrg32k3aM1Seq)
mrg32k3aM1Seq:
        /* <DEDUP_REMOVED lines=144> */
	.type		mrg32k3aM2,@object
	.size		mrg32k3aM2,(mrg32k3aM2Seq - mrg32k3aM2)
mrg32k3aM2:
        /* <DEDUP_REMOVED lines=144> */
	.type		mrg32k3aM2Seq,@object
	.size		mrg32k3aM2Seq,(precalc_xorwow_matrix - mrg32k3aM2Seq)
mrg32k3aM2Seq:
        /* <DEDUP_REMOVED lines=144> */
	.type		precalc_xorwow_matrix,@object
	.size		precalc_xorwow_matrix,(precalc_xorwow_offset_matrix - precalc_xorwow_matrix)
precalc_xorwow_matrix:
        /* <DEDUP_REMOVED lines=6400> */
	.type		precalc_xorwow_offset_matrix,@object
	.size		precalc_xorwow_offset_matrix,(.L_1 - precalc_xorwow_offset_matrix)
precalc_xorwow_offset_matrix:
        /* <DEDUP_REMOVED lines=6400> */
.L_1:


//--------------------- .nv.shared.reserved.0     --------------------------
	.section	.nv.shared.reserved.0,"aw",@nobits
	.weak		__nv_reservedSMEM_offset_0_alias
	.size		__nv_reservedSMEM_offset_0_alias, 0, 64
	.other		__nv_reservedSMEM_offset_0_alias,@"STO_CUDA_RESERVED_SHARED STV_DEFAULT"
__nv_reservedSMEM_offset_0_alias:
	.zero		0
	.zero		64


//--------------------- .nv.constant0.monte_carlo_pi --------------------------
	.section	.nv.constant0.monte_carlo_pi,"a",@progbits
	.sectionflags	@""
	.align	4
.nv.constant0.monte_carlo_pi:
	.zero		912


//--------------------- SYMBOLS --------------------------

	.type		.nv.reservedSmem.offset0,@object
	.size		.nv.reservedSmem.offset0,0x4
